//
// Generated by NVIDIA NVVM Compiler
//
// Compiler Build ID: CL-36424714
// Cuda compilation tools, release 13.0, V13.0.88
// Based on NVVM 20.0.0
//

.version 9.0
.target sm_100
.address_size 64

	// .globl	_Z7gaxpymmPdS_S_iii
.extern .shared .align 16 .b8 dots_s[];

.visible .entry _Z7gaxpymmPdS_S_iii(
	.param .u64 .ptr .align 1 _Z7gaxpymmPdS_S_iii_param_0,
	.param .u64 .ptr .align 1 _Z7gaxpymmPdS_S_iii_param_1,
	.param .u64 .ptr .align 1 _Z7gaxpymmPdS_S_iii_param_2,
	.param .u32 _Z7gaxpymmPdS_S_iii_param_3,
	.param .u32 _Z7gaxpymmPdS_S_iii_param_4,
	.param .u32 _Z7gaxpymmPdS_S_iii_param_5
)
{
	.reg .pred 	%p<33>;
	.reg .b32 	%r<163>;
	.reg .b64 	%rd<49>;
	.reg .b64 	%fd<114>;

	ld.param.u64 	%rd7, [_Z7gaxpymmPdS_S_iii_param_0];
	ld.param.u64 	%rd6, [_Z7gaxpymmPdS_S_iii_param_1];
	ld.param.u64 	%rd8, [_Z7gaxpymmPdS_S_iii_param_2];
	ld.param.u32 	%r65, [_Z7gaxpymmPdS_S_iii_param_3];
	ld.param.u32 	%r63, [_Z7gaxpymmPdS_S_iii_param_4];
	ld.param.u32 	%r64, [_Z7gaxpymmPdS_S_iii_param_5];
	cvta.to.global.u64 	%rd1, %rd8;
	cvta.to.global.u64 	%rd2, %rd7;
	mov.u32 	%r1, %ctaid.x;
	mov.u32 	%r2, %tid.x;
	setp.ge.s32 	%p1, %r1, %r65;
	setp.ge.s32 	%p2, %r2, %r63;
	or.pred  	%p3, %p1, %p2;
	@%p3 bra 	$L__BB0_41;
	setp.lt.s32 	%p4, %r64, 1;
	@%p4 bra 	$L__BB0_14;
	mul.lo.s32 	%r67, %r63, %r1;
	add.s32 	%r68, %r67, %r2;
	cvta.to.global.u64 	%rd9, %rd6;
	mul.wide.u32 	%rd10, %r68, 8;
	add.s64 	%rd11, %rd9, %rd10;
	ld.global.f64 	%fd1, [%rd11];
	mul.lo.s32 	%r3, %r64, %r2;
	mul.lo.s32 	%r4, %r67, %r64;
	and.b32  	%r5, %r64, 15;
	setp.lt.u32 	%p5, %r64, 16;
	mov.b32 	%r147, 0;
	@%p5 bra 	$L__BB0_5;
	and.b32  	%r147, %r64, 2147483632;
	mov.b32 	%r145, 0;
$L__BB0_4:
	.pragma "nounroll";
	add.s32 	%r70, %r145, %r3;
	mul.wide.u32 	%rd12, %r70, 8;
	add.s64 	%rd13, %rd1, %rd12;
	ld.global.f64 	%fd10, [%rd13];
	mul.f64 	%fd11, %fd1, %fd10;
	add.s32 	%r71, %r70, %r4;
	shl.b32 	%r72, %r71, 3;
	mov.u32 	%r73, dots_s;
	add.s32 	%r74, %r73, %r72;
	st.shared.f64 	[%r74], %fd11;
	ld.global.f64 	%fd12, [%rd13+8];
	mul.f64 	%fd13, %fd1, %fd12;
	st.shared.f64 	[%r74+8], %fd13;
	ld.global.f64 	%fd14, [%rd13+16];
	mul.f64 	%fd15, %fd1, %fd14;
	st.shared.f64 	[%r74+16], %fd15;
	ld.global.f64 	%fd16, [%rd13+24];
	mul.f64 	%fd17, %fd1, %fd16;
	st.shared.f64 	[%r74+24], %fd17;
	ld.global.f64 	%fd18, [%rd13+32];
	mul.f64 	%fd19, %fd1, %fd18;
	st.shared.f64 	[%r74+32], %fd19;
	ld.global.f64 	%fd20, [%rd13+40];
	mul.f64 	%fd21, %fd1, %fd20;
	st.shared.f64 	[%r74+40], %fd21;
	ld.global.f64 	%fd22, [%rd13+48];
	mul.f64 	%fd23, %fd1, %fd22;
	st.shared.f64 	[%r74+48], %fd23;
	ld.global.f64 	%fd24, [%rd13+56];
	mul.f64 	%fd25, %fd1, %fd24;
	st.shared.f64 	[%r74+56], %fd25;
	ld.global.f64 	%fd26, [%rd13+64];
	mul.f64 	%fd27, %fd1, %fd26;
	st.shared.f64 	[%r74+64], %fd27;
	ld.global.f64 	%fd28, [%rd13+72];
	mul.f64 	%fd29, %fd1, %fd28;
	st.shared.f64 	[%r74+72], %fd29;
	ld.global.f64 	%fd30, [%rd13+80];
	mul.f64 	%fd31, %fd1, %fd30;
	st.shared.f64 	[%r74+80], %fd31;
	ld.global.f64 	%fd32, [%rd13+88];
	mul.f64 	%fd33, %fd1, %fd32;
	st.shared.f64 	[%r74+88], %fd33;
	ld.global.f64 	%fd34, [%rd13+96];
	mul.f64 	%fd35, %fd1, %fd34;
	st.shared.f64 	[%r74+96], %fd35;
	ld.global.f64 	%fd36, [%rd13+104];
	mul.f64 	%fd37, %fd1, %fd36;
	st.shared.f64 	[%r74+104], %fd37;
	ld.global.f64 	%fd38, [%rd13+112];
	mul.f64 	%fd39, %fd1, %fd38;
	st.shared.f64 	[%r74+112], %fd39;
	ld.global.f64 	%fd40, [%rd13+120];
	mul.f64 	%fd41, %fd1, %fd40;
	st.shared.f64 	[%r74+120], %fd41;
	add.s32 	%r145, %r145, 16;
	setp.ne.s32 	%p6, %r145, %r147;
	@%p6 bra 	$L__BB0_4;
$L__BB0_5:
	setp.eq.s32 	%p7, %r5, 0;
	@%p7 bra 	$L__BB0_14;
	and.b32  	%r10, %r64, 7;
	setp.lt.u32 	%p8, %r5, 8;
	@%p8 bra 	$L__BB0_8;
	add.s32 	%r75, %r147, %r3;
	mul.wide.u32 	%rd14, %r75, 8;
	add.s64 	%rd15, %rd1, %rd14;
	ld.global.f64 	%fd42, [%rd15];
	mul.f64 	%fd43, %fd1, %fd42;
	add.s32 	%r76, %r75, %r4;
	shl.b32 	%r77, %r76, 3;
	mov.u32 	%r78, dots_s;
	add.s32 	%r79, %r78, %r77;
	st.shared.f64 	[%r79], %fd43;
	cvt.u64.u32 	%rd16, %r3;
	cvt.u64.u32 	%rd17, %r147;
	add.s64 	%rd18, %rd17, %rd16;
	shl.b64 	%rd19, %rd18, 3;
	add.s64 	%rd20, %rd1, %rd19;
	ld.global.f64 	%fd44, [%rd20+8];
	mul.f64 	%fd45, %fd1, %fd44;
	st.shared.f64 	[%r79+8], %fd45;
	ld.global.f64 	%fd46, [%rd20+16];
	mul.f64 	%fd47, %fd1, %fd46;
	st.shared.f64 	[%r79+16], %fd47;
	ld.global.f64 	%fd48, [%rd20+24];
	mul.f64 	%fd49, %fd1, %fd48;
	st.shared.f64 	[%r79+24], %fd49;
	ld.global.f64 	%fd50, [%rd20+32];
	mul.f64 	%fd51, %fd1, %fd50;
	st.shared.f64 	[%r79+32], %fd51;
	ld.global.f64 	%fd52, [%rd20+40];
	mul.f64 	%fd53, %fd1, %fd52;
	st.shared.f64 	[%r79+40], %fd53;
	ld.global.f64 	%fd54, [%rd20+48];
	mul.f64 	%fd55, %fd1, %fd54;
	st.shared.f64 	[%r79+48], %fd55;
	ld.global.f64 	%fd56, [%rd20+56];
	mul.f64 	%fd57, %fd1, %fd56;
	st.shared.f64 	[%r79+56], %fd57;
	add.s32 	%r147, %r147, 8;
$L__BB0_8:
	setp.eq.s32 	%p9, %r10, 0;
	@%p9 bra 	$L__BB0_14;
	and.b32  	%r13, %r64, 3;
	setp.lt.u32 	%p10, %r10, 4;
	@%p10 bra 	$L__BB0_11;
	add.s32 	%r80, %r147, %r3;
	mul.wide.u32 	%rd21, %r80, 8;
	add.s64 	%rd22, %rd1, %rd21;
	ld.global.f64 	%fd58, [%rd22];
	mul.f64 	%fd59, %fd1, %fd58;
	add.s32 	%r81, %r80, %r4;
	shl.b32 	%r82, %r81, 3;
	mov.u32 	%r83, dots_s;
	add.s32 	%r84, %r83, %r82;
	st.shared.f64 	[%r84], %fd59;
	cvt.u64.u32 	%rd23, %r3;
	cvt.u64.u32 	%rd24, %r147;
	add.s64 	%rd25, %rd24, %rd23;
	shl.b64 	%rd26, %rd25, 3;
	add.s64 	%rd27, %rd1, %rd26;
	ld.global.f64 	%fd60, [%rd27+8];
	mul.f64 	%fd61, %fd1, %fd60;
	st.shared.f64 	[%r84+8], %fd61;
	ld.global.f64 	%fd62, [%rd27+16];
	mul.f64 	%fd63, %fd1, %fd62;
	st.shared.f64 	[%r84+16], %fd63;
	ld.global.f64 	%fd64, [%rd27+24];
	mul.f64 	%fd65, %fd1, %fd64;
	st.shared.f64 	[%r84+24], %fd65;
	add.s32 	%r147, %r147, 4;
$L__BB0_11:
	setp.eq.s32 	%p11, %r13, 0;
	@%p11 bra 	$L__BB0_14;
	mov.b32 	%r150, 0;
	mov.u32 	%r89, dots_s;
$L__BB0_13:
	.pragma "nounroll";
	add.s32 	%r86, %r147, %r3;
	mul.wide.u32 	%rd28, %r86, 8;
	add.s64 	%rd29, %rd1, %rd28;
	ld.global.f64 	%fd66, [%rd29];
	mul.f64 	%fd67, %fd1, %fd66;
	add.s32 	%r87, %r86, %r4;
	shl.b32 	%r88, %r87, 3;
	add.s32 	%r90, %r89, %r88;
	st.shared.f64 	[%r90], %fd67;
	add.s32 	%r147, %r147, 1;
	add.s32 	%r150, %r150, 1;
	setp.ne.s32 	%p12, %r150, %r13;
	@%p12 bra 	$L__BB0_13;
$L__BB0_14:
	setp.lt.s32 	%p13, %r64, 1;
	bar.sync 	0;
	setp.ne.s32 	%p14, %r2, 0;
	or.pred  	%p15, %p14, %p13;
	@%p15 bra 	$L__BB0_41;
	setp.lt.u32 	%p16, %r63, 2;
	mul.lo.s32 	%r91, %r63, %r1;
	mul.lo.s32 	%r20, %r91, %r64;
	@%p16 bra 	$L__BB0_30;
	add.s32 	%r93, %r63, -1;
	add.s32 	%r21, %r63, -2;
	add.s32 	%r94, %r63, 7;
	and.b32  	%r95, %r94, 7;
	add.s32 	%r22, %r95, -1;
	add.s32 	%r96, %r63, 3;
	and.b32  	%r23, %r96, 3;
	and.b32  	%r24, %r93, 7;
	and.b32  	%r25, %r94, 3;
	and.b32  	%r26, %r96, 1;
	and.b32  	%r97, %r93, -8;
	neg.s32 	%r27, %r97;
	shl.b32 	%r28, %r64, 3;
	mov.u32 	%r98, dots_s;
	add.s32 	%r29, %r98, %r28;
	shl.b32 	%r30, %r64, 6;
	mov.b32 	%r151, 0;
$L__BB0_17:
	setp.lt.u32 	%p17, %r21, 7;
	add.s32 	%r32, %r151, %r20;
	shl.b32 	%r100, %r32, 3;
	add.s32 	%r33, %r98, %r100;
	ld.shared.f64 	%fd112, [%r33];
	mov.b32 	%r156, 1;
	@%p17 bra 	$L__BB0_21;
	add.s32 	%r152, %r29, %r100;
	mov.b32 	%r153, 0;
	mov.u32 	%r154, %r27;
$L__BB0_19:
	.pragma "nounroll";
	ld.shared.f64 	%fd68, [%r152];
	add.f64 	%fd69, %fd68, %fd112;
	st.shared.f64 	[%r33], %fd69;
	add.s32 	%r104, %r152, %r28;
	ld.shared.f64 	%fd70, [%r104];
	add.f64 	%fd71, %fd70, %fd69;
	st.shared.f64 	[%r33], %fd71;
	add.s32 	%r105, %r104, %r28;
	ld.shared.f64 	%fd72, [%r105];
	add.f64 	%fd73, %fd72, %fd71;
	st.shared.f64 	[%r33], %fd73;
	add.s32 	%r106, %r105, %r28;
	ld.shared.f64 	%fd74, [%r106];
	add.f64 	%fd75, %fd74, %fd73;
	st.shared.f64 	[%r33], %fd75;
	add.s32 	%r107, %r106, %r28;
	ld.shared.f64 	%fd76, [%r107];
	add.f64 	%fd77, %fd76, %fd75;
	st.shared.f64 	[%r33], %fd77;
	add.s32 	%r108, %r107, %r28;
	ld.shared.f64 	%fd78, [%r108];
	add.f64 	%fd79, %fd78, %fd77;
	st.shared.f64 	[%r33], %fd79;
	add.s32 	%r109, %r108, %r28;
	ld.shared.f64 	%fd80, [%r109];
	add.f64 	%fd81, %fd80, %fd79;
	st.shared.f64 	[%r33], %fd81;
	add.s32 	%r110, %r109, %r28;
	ld.shared.f64 	%fd82, [%r110];
	add.f64 	%fd112, %fd82, %fd81;
	st.shared.f64 	[%r33], %fd112;
	add.s32 	%r154, %r154, 8;
	add.s32 	%r153, %r153, 8;
	add.s32 	%r152, %r152, %r30;
	setp.ne.s32 	%p18, %r154, 0;
	@%p18 bra 	$L__BB0_19;
	add.s32 	%r156, %r153, 1;
$L__BB0_21:
	setp.eq.s32 	%p19, %r24, 0;
	@%p19 bra 	$L__BB0_29;
	setp.lt.u32 	%p20, %r22, 3;
	@%p20 bra 	$L__BB0_24;
	mul.lo.s32 	%r111, %r156, %r64;
	shl.b32 	%r112, %r111, 3;
	add.s32 	%r113, %r33, %r112;
	ld.shared.f64 	%fd83, [%r113];
	add.f64 	%fd84, %fd83, %fd112;
	st.shared.f64 	[%r33], %fd84;
	add.s32 	%r114, %r113, %r28;
	ld.shared.f64 	%fd85, [%r114];
	add.f64 	%fd86, %fd85, %fd84;
	st.shared.f64 	[%r33], %fd86;
	add.s32 	%r115, %r114, %r28;
	ld.shared.f64 	%fd87, [%r115];
	add.f64 	%fd88, %fd87, %fd86;
	st.shared.f64 	[%r33], %fd88;
	add.s32 	%r116, %r115, %r28;
	ld.shared.f64 	%fd89, [%r116];
	add.f64 	%fd112, %fd89, %fd88;
	st.shared.f64 	[%r33], %fd112;
	add.s32 	%r156, %r156, 4;
$L__BB0_24:
	setp.eq.s32 	%p21, %r25, 0;
	@%p21 bra 	$L__BB0_29;
	setp.eq.s32 	%p22, %r23, 1;
	@%p22 bra 	$L__BB0_27;
	mul.lo.s32 	%r117, %r156, %r64;
	shl.b32 	%r118, %r117, 3;
	add.s32 	%r119, %r33, %r118;
	ld.shared.f64 	%fd90, [%r119];
	add.f64 	%fd91, %fd90, %fd112;
	st.shared.f64 	[%r33], %fd91;
	add.s32 	%r120, %r119, %r28;
	ld.shared.f64 	%fd92, [%r120];
	add.f64 	%fd112, %fd92, %fd91;
	st.shared.f64 	[%r33], %fd112;
	add.s32 	%r156, %r156, 2;
$L__BB0_27:
	setp.eq.s32 	%p23, %r26, 0;
	@%p23 bra 	$L__BB0_29;
	mul.lo.s32 	%r121, %r156, %r64;
	shl.b32 	%r122, %r121, 3;
	add.s32 	%r123, %r33, %r122;
	ld.shared.f64 	%fd93, [%r123];
	add.f64 	%fd94, %fd93, %fd112;
	st.shared.f64 	[%r33], %fd94;
$L__BB0_29:
	add.s32 	%r151, %r151, 1;
	setp.ne.s32 	%p24, %r151, %r64;
	@%p24 bra 	$L__BB0_17;
$L__BB0_30:
	mul.lo.s32 	%r48, %r64, %r1;
	and.b32  	%r49, %r64, 7;
	setp.lt.u32 	%p25, %r64, 8;
	mov.b32 	%r161, 0;
	@%p25 bra 	$L__BB0_33;
	and.b32  	%r161, %r64, 2147483640;
	neg.s32 	%r159, %r161;
	mul.lo.s32 	%r125, %r48, %r63;
	shl.b32 	%r126, %r125, 3;
	mov.u32 	%r127, dots_s;
	add.s32 	%r128, %r126, %r127;
	add.s32 	%r158, %r128, 32;
	mul.wide.u32 	%rd30, %r48, 8;
	add.s64 	%rd31, %rd30, %rd2;
	add.s64 	%rd48, %rd31, 32;
$L__BB0_32:
	.pragma "nounroll";
	ld.shared.f64 	%fd95, [%r158+-32];
	st.global.f64 	[%rd48+-32], %fd95;
	ld.shared.f64 	%fd96, [%r158+-24];
	st.global.f64 	[%rd48+-24], %fd96;
	ld.shared.f64 	%fd97, [%r158+-16];
	st.global.f64 	[%rd48+-16], %fd97;
	ld.shared.f64 	%fd98, [%r158+-8];
	st.global.f64 	[%rd48+-8], %fd98;
	ld.shared.f64 	%fd99, [%r158];
	st.global.f64 	[%rd48], %fd99;
	ld.shared.f64 	%fd100, [%r158+8];
	st.global.f64 	[%rd48+8], %fd100;
	ld.shared.f64 	%fd101, [%r158+16];
	st.global.f64 	[%rd48+16], %fd101;
	ld.shared.f64 	%fd102, [%r158+24];
	st.global.f64 	[%rd48+24], %fd102;
	add.s32 	%r159, %r159, 8;
	add.s32 	%r158, %r158, 64;
	add.s64 	%rd48, %rd48, 64;
	setp.ne.s32 	%p26, %r159, 0;
	@%p26 bra 	$L__BB0_32;
$L__BB0_33:
	setp.eq.s32 	%p27, %r49, 0;
	@%p27 bra 	$L__BB0_41;
	and.b32  	%r58, %r64, 3;
	setp.lt.u32 	%p28, %r49, 4;
	@%p28 bra 	$L__BB0_36;
	add.s32 	%r129, %r161, %r20;
	shl.b32 	%r130, %r129, 3;
	mov.u32 	%r131, dots_s;
	add.s32 	%r132, %r131, %r130;
	ld.shared.f64 	%fd103, [%r132];
	add.s32 	%r133, %r161, %r48;
	mul.wide.u32 	%rd32, %r133, 8;
	add.s64 	%rd33, %rd2, %rd32;
	st.global.f64 	[%rd33], %fd103;
	ld.shared.f64 	%fd104, [%r132+8];
	cvt.u64.u32 	%rd34, %r48;
	cvt.u64.u32 	%rd35, %r161;
	add.s64 	%rd36, %rd35, %rd34;
	shl.b64 	%rd37, %rd36, 3;
	add.s64 	%rd38, %rd2, %rd37;
	st.global.f64 	[%rd38+8], %fd104;
	ld.shared.f64 	%fd105, [%r132+16];
	st.global.f64 	[%rd38+16], %fd105;
	ld.shared.f64 	%fd106, [%r132+24];
	st.global.f64 	[%rd38+24], %fd106;
	add.s32 	%r161, %r161, 4;
$L__BB0_36:
	setp.eq.s32 	%p29, %r58, 0;
	@%p29 bra 	$L__BB0_41;
	setp.eq.s32 	%p30, %r58, 1;
	@%p30 bra 	$L__BB0_39;
	add.s32 	%r134, %r161, %r20;
	shl.b32 	%r135, %r134, 3;
	mov.u32 	%r136, dots_s;
	add.s32 	%r137, %r136, %r135;
	ld.shared.f64 	%fd107, [%r137];
	add.s32 	%r138, %r161, %r48;
	mul.wide.u32 	%rd39, %r138, 8;
	add.s64 	%rd40, %rd2, %rd39;
	st.global.f64 	[%rd40], %fd107;
	ld.shared.f64 	%fd108, [%r137+8];
	cvt.u64.u32 	%rd41, %r48;
	cvt.u64.u32 	%rd42, %r161;
	add.s64 	%rd43, %rd42, %rd41;
	shl.b64 	%rd44, %rd43, 3;
	add.s64 	%rd45, %rd2, %rd44;
	st.global.f64 	[%rd45+8], %fd108;
	add.s32 	%r161, %r161, 2;
$L__BB0_39:
	and.b32  	%r139, %r64, 1;
	setp.eq.b32 	%p31, %r139, 1;
	not.pred 	%p32, %p31;
	@%p32 bra 	$L__BB0_41;
	add.s32 	%r140, %r161, %r20;
	shl.b32 	%r141, %r140, 3;
	mov.u32 	%r142, dots_s;
	add.s32 	%r143, %r142, %r141;
	ld.shared.f64 	%fd109, [%r143];
	add.s32 	%r144, %r161, %r48;
	mul.wide.u32 	%rd46, %r144, 8;
	add.s64 	%rd47, %rd2, %rd46;
	st.global.f64 	[%rd47], %fd109;
$L__BB0_41:
	ret;

}


// ===== COMPILED SASS (sm_100) =====

	.target	sm_100

	.elftype	@"ET_EXEC"


//--------------------- .note.nv.tkinfo           --------------------------
	.section	.note.nv.tkinfo,"",@"SHT_NOTE"
	.sectionflags	@"SHF_NOTE_NV_TKINFO"
	.tkinfo
        /*0018*/ 	.word	0x00000002
        /*0030*/ 	.string	""
        /*0030*/ 	.string	"ptxas"
        /*0030*/ 	.string	"Cuda compilation tools, release 13.0, V13.0.88"
        /*0030*/ 	.string	"Build cuda_13.0.r13.0/compiler.36424714_0"
        /*0030*/ 	.string	"-arch sm_100 -m 64 "



//--------------------- .note.nv.cuinfo           --------------------------
	.section	.note.nv.cuinfo,"",@"SHT_NOTE"
	.sectionflags	@"SHF_NOTE_NV_CUINFO"
        /*0018*/ 	.short	0x0002
        /*001a*/ 	.short	0x0064
        /*001c*/ 	.short	0x0082
	.zero		2


//--------------------- .nv.info                  --------------------------
	.section	.nv.info,"",@"SHT_CUDA_INFO"
	.align	4


	//----- nvinfo : EIATTR_REGCOUNT
	.align		4
        /*0000*/ 	.byte	0x04, 0x2f
        /*0002*/ 	.short	(.L_1 - .L_0)
	.align		4
.L_0:
        /*0004*/ 	.word	index@(_Z7gaxpymmPdS_S_iii)
        /*0008*/ 	.word	0x00000020


	//----- nvinfo : EIATTR_FRAME_SIZE
	.align		4
.L_1:
        /*000c*/ 	.byte	0x04, 0x11
        /*000e*/ 	.short	(.L_3 - .L_2)
	.align		4
.L_2:
        /*0010*/ 	.word	index@(_Z7gaxpymmPdS_S_iii)
        /*0014*/ 	.word	0x00000000


	//----- nvinfo : EIATTR_MIN_STACK_SIZE
	.align		4
.L_3:
        /*0018*/ 	.byte	0x04, 0x12
        /*001a*/ 	.short	(.L_5 - .L_4)
	.align		4
.L_4:
        /*001c*/ 	.word	index@(_Z7gaxpymmPdS_S_iii)
        /*0020*/ 	.word	0x00000000
.L_5:


//--------------------- .nv.compat                --------------------------
	.section	.nv.compat,"",@"SHT_CUDA_COMPAT_INFO"
	.align	4
        /*0000*/ 	.byte	0x02, 0x09, 0x00, 0x00, 0x02, 0x02, 0x01, 0x00, 0x02, 0x05, 0x05, 0x00, 0x03, 0x07, 0x01, 0x01
        /*0010*/ 	.byte	0x02, 0x03, 0x00, 0x00, 0x02, 0x06, 0x01, 0x00, 0x04, 0x0b, 0x08, 0x00, 0x01, 0x00, 0x00, 0x00
        /*0020*/ 	.byte	0x00, 0x00, 0x00, 0x00


//--------------------- .nv.info._Z7gaxpymmPdS_S_iii --------------------------
	.section	.nv.info._Z7gaxpymmPdS_S_iii,"",@"SHT_CUDA_INFO"
	.sectionflags	@""
	.align	4


	//----- nvinfo : EIATTR_CUDA_API_VERSION
	.align		4
        /*0000*/ 	.byte	0x04, 0x37
        /*0002*/ 	.short	(.L_7 - .L_6)
.L_6:
        /*0004*/ 	.word	0x00000082


	//----- nvinfo : EIATTR_KPARAM_INFO
	.align		4
.L_7:
        /*0008*/ 	.byte	0x04, 0x17
        /*000a*/ 	.short	(.L_9 - .L_8)
.L_8:
        /*000c*/ 	.word	0x00000000
        /*0010*/ 	.short	0x0005
        /*0012*/ 	.short	0x0020
        /*0014*/ 	.byte	0x00, 0xf0, 0x11, 0x00


	//----- nvinfo : EIATTR_KPARAM_INFO
	.align		4
.L_9:
        /*0018*/ 	.byte	0x04, 0x17
        /*001a*/ 	.short	(.L_11 - .L_10)
.L_10:
        /*001c*/ 	.word	0x00000000
        /*0020*/ 	.short	0x0004
        /*0022*/ 	.short	0x001c
        /*0024*/ 	.byte	0x00, 0xf0, 0x11, 0x00


	//----- nvinfo : EIATTR_KPARAM_INFO
	.align		4
.L_11:
        /*0028*/ 	.byte	0x04, 0x17
        /*002a*/ 	.short	(.L_13 - .L_12)
.L_12:
        /*002c*/ 	.word	0x00000000
        /*0030*/ 	.short	0x0003
        /*0032*/ 	.short	0x0018
        /*0034*/ 	.byte	0x00, 0xf0, 0x11, 0x00


	//----- nvinfo : EIATTR_KPARAM_INFO
	.align		4
.L_13:
        /*0038*/ 	.byte	0x04, 0x17
        /*003a*/ 	.short	(.L_15 - .L_14)
.L_14:
        /*003c*/ 	.word	0x00000000
        /*0040*/ 	.short	0x0002
        /*0042*/ 	.short	0x0010
        /*0044*/ 	.byte	0x00, 0xf5, 0x21, 0x00


	//----- nvinfo : EIATTR_KPARAM_INFO
	.align		4
.L_15:
        /*0048*/ 	.byte	0x04, 0x17
        /*004a*/ 	.short	(.L_17 - .L_16)
.L_16:
        /*004c*/ 	.word	0x00000000
        /*0050*/ 	.short	0x0001
        /*0052*/ 	.short	0x0008
        /*0054*/ 	.byte	0x00, 0xf5, 0x21, 0x00


	//----- nvinfo : EIATTR_KPARAM_INFO
	.align		4
.L_17:
        /*0058*/ 	.byte	0x04, 0x17
        /*005a*/ 	.short	(.L_19 - .L_18)
.L_18:
        /*005c*/ 	.word	0x00000000
        /*0060*/ 	.short	0x0000
        /*0062*/ 	.short	0x0000
        /*0064*/ 	.byte	0x00, 0xf5, 0x21, 0x00


	//----- nvinfo : EIATTR_SPARSE_MMA_MASK
	.align		4
.L_19:
        /*0068*/ 	.byte	0x03, 0x50
        /*006a*/ 	.short	0x0000


	//----- nvinfo : EIATTR_MAXREG_COUNT
	.align		4
        /*006c*/ 	.byte	0x03, 0x1b
        /*006e*/ 	.short	0x00ff


	//----- nvinfo : EIATTR_NUM_BARRIERS
	.align		4
        /*0070*/ 	.byte	0x02, 0x4c
        /*0072*/ 	.byte	0x01
	.zero		1


	//----- nvinfo : EIATTR_MERCURY_ISA_VERSION
	.align		4
        /*0074*/ 	.byte	0x03, 0x5f
        /*0076*/ 	.short	0x0101


	//----- nvinfo : EIATTR_VRC_CTA_INIT_COUNT
	.align		4
        /*0078*/ 	.byte	0x02, 0x4a
	.zero		1
	.zero		1


	//----- nvinfo : EIATTR_EXIT_INSTR_OFFSETS
	.align		4
        /*007c*/ 	.byte	0x04, 0x1c
        /*007e*/ 	.short	(.L_21 - .L_20)


	//   ....[0]....
.L_20:
        /*0080*/ 	.word	0x00000060


	//   ....[1]....
        /*0084*/ 	.word	0x00000b00


	//   ....[2]....
        /*0088*/ 	.word	0x00001490


	//   ....[3]....
        /*008c*/ 	.word	0x00001640


	//   ....[4]....
        /*0090*/ 	.word	0x000017b0


	//   ....[5]....
        /*0094*/ 	.word	0x00001860


	//----- nvinfo : EIATTR_CBANK_PARAM_SIZE
	.align		4
.L_21:
        /*0098*/ 	.byte	0x03, 0x19
        /*009a*/ 	.short	0x0024


	//----- nvinfo : EIATTR_PARAM_CBANK
	.align		4
        /*009c*/ 	.byte	0x04, 0x0a
        /*009e*/ 	.short	(.L_23 - .L_22)
	.align		4
.L_22:
        /*00a0*/ 	.word	index@(.nv.constant0._Z7gaxpymmPdS_S_iii)
        /*00a4*/ 	.short	0x0380
        /*00a6*/ 	.short	0x0024


	//----- nvinfo : EIATTR_SW_WAR
	.align		4
.L_23:
        /*00a8*/ 	.byte	0x04, 0x36
        /*00aa*/ 	.short	(.L_25 - .L_24)
.L_24:
        /*00ac*/ 	.word	0x00000008
.L_25:


//--------------------- .nv.callgraph             --------------------------
	.section	.nv.callgraph,"",@"SHT_CUDA_CALLGRAPH"
	.align	4
	.sectionentsize	8
	.align		4
        /*0000*/ 	.word	0x00000000
	.align		4
        /*0004*/ 	.word	0xffffffff
	.align		4
        /*0008*/ 	.word	0x00000000
	.align		4
        /*000c*/ 	.word	0xfffffffe
	.align		4
        /*0010*/ 	.word	0x00000000
	.align		4
        /*0014*/ 	.word	0xfffffffd
	.align		4
        /*0018*/ 	.word	0x00000000
	.align		4
        /*001c*/ 	.word	0xfffffffc


//--------------------- .text._Z7gaxpymmPdS_S_iii --------------------------
	.section	.text._Z7gaxpymmPdS_S_iii,"ax",@progbits
	.align	128
        .global         _Z7gaxpymmPdS_S_iii
        .type           _Z7gaxpymmPdS_S_iii,@function
        .size           _Z7gaxpymmPdS_S_iii,(.L_x_18 - _Z7gaxpymmPdS_S_iii)
        .other          _Z7gaxpymmPdS_S_iii,@"STO_CUDA_ENTRY STV_DEFAULT"
_Z7gaxpymmPdS_S_iii:
.text._Z7gaxpymmPdS_S_iii:
[----:B------:R-:W-:Y:S01]  /*0000*/  LDC R1, c[0x0][0x37c] ;  /* 0x0000df00ff017b82 */ /* 0x000fe20000000800 */
[----:B------:R-:W0:Y:S07]  /*0010*/  S2R R0, SR_TID.X ;  /* 0x0000000000007919 */ /* 0x000e2e0000002100 */
[----:B------:R-:W0:Y:S08]  /*0020*/  LDC.64 R2, c[0x0][0x398] ;  /* 0x0000e600ff027b82 */ /* 0x000e300000000a00 */
[----:B------:R-:W1:Y:S01]  /*0030*/  S2UR UR6, SR_CTAID.X ;  /* 0x00000000000679c3 */ /* 0x000e620000002500 */
[----:B0-----:R-:W-:-:S04]  /*0040*/  ISETP.GE.AND P0, PT, R0, R3, PT ;  /* 0x000000030000720c */ /* 0x001fc80003f06270 */
[----:B-1----:R-:W-:-:S13]  /*0050*/  ISETP.LE.OR P0, PT, R2, UR6, P0 ;  /* 0x0000000602007c0c */ /* 0x002fda0008703670 */
[----:B------:R-:W-:Y:S05]  /*0060*/  @P0 EXIT ;  /* 0x000000000000094d */ /* 0x000fea0003800000 */
[----:B------:R-:W0:Y:S01]  /*0070*/  LDC R5, c[0x0][0x3a0] ;  /* 0x0000e800ff057b82 */ /* 0x000e220000000800 */
[----:B------:R-:W1:Y:S01]  /*0080*/  LDCU.64 UR8, c[0x0][0x358] ;  /* 0x00006b00ff0877ac */ /* 0x000e620008000a00 */
[----:B0-----:R-:W-:-:S13]  /*0090*/  ISETP.GE.AND P0, PT, R5, 0x1, PT ;  /* 0x000000010500780c */ /* 0x001fda0003f06270 */
[----:B-1----:R-:W-:Y:S05]  /*00a0*/  @!P0 BRA `(.L_x_0) ;  /* 0x00000008008c8947 */ /* 0x002fea0003800000 */
[----:B------:R-:W0:Y:S01]  /*00b0*/  LDC.64 R6, c[0x0][0x388] ;  /* 0x0000e200ff067b82 */ /* 0x000e220000000a00 */
[----:B------:R-:W-:-:S04]  /*00c0*/  IMAD R2, R3, UR6, RZ ;  /* 0x0000000603027c24 */ /* 0x000fc8000f8e02ff */
[----:B------:R-:W-:-:S04]  /*00d0*/  IMAD.IADD R9, R2, 0x1, R0 ;  /* 0x0000000102097824 */ /* 0x000fc800078e0200 */
[----:B0-----:R-:W-:-:S06]  /*00e0*/  IMAD.WIDE.U32 R6, R9, 0x8, R6 ;  /* 0x0000000809067825 */ /* 0x001fcc00078e0006 */
[----:B------:R-:W5:Y:S01]  /*00f0*/  LDG.E.64 R6, desc[UR8][R6.64] ;  /* 0x0000000806067981 */ /* 0x000f62000c1e1b00 */
[C---:B------:R-:W-:Y:S01]  /*0100*/  ISETP.GE.U32.AND P1, PT, R5.reuse, 0x10, PT ;  /* 0x000000100500780c */ /* 0x040fe20003f26070 */
[----:B------:R-:W-:Y:S01]  /*0110*/  IMAD R24, R0, R5, RZ ;  /* 0x0000000500187224 */ /* 0x000fe200078e02ff */
[----:B------:R-:W-:Y:S01]  /*0120*/  LOP3.LUT R4, R5, 0xf, RZ, 0xc0, !PT ;  /* 0x0000000f05047812 */ /* 0x000fe200078ec0ff */
[----:B------:R-:W-:-:S03]  /*0130*/  IMAD.MOV.U32 R25, RZ, RZ, RZ ;  /* 0x000000ffff197224 */ /* 0x000fc600078e00ff */
[----:B------:R-:W-:-:S07]  /*0140*/  ISETP.NE.AND P2, PT, R4, RZ, PT ;  /* 0x000000ff0400720c */ /* 0x000fce0003f45270 */
[----:B------:R-:W-:Y:S06]  /*0150*/  @!P1 BRA `(.L_x_1) ;  /* 0x0000000000f49947 */ /* 0x000fec0003800000 */
[----:B------:R-:W0:Y:S01]  /*0160*/  S2UR UR5, SR_CgaCtaId ;  /* 0x00000000000579c3 */ /* 0x000e220000008800 */
[----:B------:R-:W-:Y:S01]  /*0170*/  UMOV UR4, 0x400 ;  /* 0x0000040000047882 */ /* 0x000fe20000000000 */
[----:B------:R-:W-:Y:S01]  /*0180*/  LOP3.LUT R25, R5, 0x7ffffff0, RZ, 0xc0, !PT ;  /* 0x7ffffff005197812 */ /* 0x000fe200078ec0ff */
[----:B0-----:R-:W-:-:S03]  /*0190*/  ULEA UR5, UR5, UR4, 0x18 ;  /* 0x0000000405057291 */ /* 0x001fc6000f8ec0ff */
[----:B------:R-:W-:-:S09]  /*01a0*/  UMOV UR4, URZ ;  /* 0x000000ff00047c82 */ /* 0x000fd20008000000 */
.L_x_2:
[----:B0-----:R-:W0:Y:S01]  /*01b0*/  LDC.64 R28, c[0x0][0x390] ;  /* 0x0000e400ff1c7b82 */ /* 0x001e220000000a00 */
[----:B------:R-:W-:-:S04]  /*01c0*/  VIADD R9, R24, UR4 ;  /* 0x0000000418097c36 */ /* 0x000fc80008000000 */
[----:B------:R-:W-:Y:S02]  /*01d0*/  IMAD R27, R2, R5, R9 ;  /* 0x00000005021b7224 */ /* 0x000fe400078e0209 */
[----:B0-----:R-:W-:-:S05]  /*01e0*/  IMAD.WIDE.U32 R28, R9, 0x8, R28 ;  /* 0x00000008091c7825 */ /* 0x001fca00078e001c */
[----:B------:R-:W2:Y:S04]  /*01f0*/  LDG.E.64 R22, desc[UR8][R28.64] ;  /* 0x000000081c167981 */ /* 0x000ea8000c1e1b00 */
[----:B------:R-:W3:Y:S04]  /*0200*/  LDG.E.64 R20, desc[UR8][R28.64+0x8] ;  /* 0x000008081c147981 */ /* 0x000ee8000c1e1b00 */
[----:B------:R-:W4:Y:S01]  /*0210*/  LDG.E.64 R18, desc[UR8][R28.64+0x10] ;  /* 0x000010081c127981 */ /* 0x000f22000c1e1b00 */
[----:B------:R-:W-:-:S03]  /*0220*/  LEA R27, R27, UR5, 0x3 ;  /* 0x000000051b1b7c11 */ /* 0x000fc6000f8e18ff */
[----:B------:R-:W4:Y:S04]  /*0230*/  LDG.E.64 R14, desc[UR8][R28.64+0x18] ;  /* 0x000018081c0e7981 */ /* 0x000f28000c1e1b00 */
[----:B------:R-:W4:Y:S04]  /*0240*/  LDG.E.64 R10, desc[UR8][R28.64+0x20] ;  /* 0x000020081c0a7981 */ /* 0x000f28000c1e1b00 */
[----:B------:R-:W4:Y:S04]  /*0250*/  LDG.E.64 R12, desc[UR8][R28.64+0x28] ;  /* 0x000028081c0c7981 */ /* 0x000f28000c1e1b00 */
[----:B------:R-:W4:Y:S04]  /*0260*/  LDG.E.64 R16, desc[UR8][R28.64+0x30] ;  /* 0x000030081c107981 */ /* 0x000f28000c1e1b00 */
[----:B------:R-:W4:Y:S01]  /*0270*/  LDG.E.64 R8, desc[UR8][R28.64+0x38] ;  /* 0x000038081c087981 */ /* 0x000f22000c1e1b00 */
[----:B--2--5:R-:W-:-:S02]  /*0280*/  DMUL R22, R6, R22 ;  /* 0x0000001606167228 */ /* 0x024fc40000000000 */
[C---:B---3--:R-:W-:Y:S02]  /*0290*/  DMUL R20, R6.reuse, R20 ;  /* 0x0000001406147228 */ /* 0x048fe40000000000 */
[C---:B----4-:R-:W-:Y:S02]  /*02a0*/  DMUL R18, R6.reuse, R18 ;  /* 0x0000001206127228 */ /* 0x050fe40000000000 */
[C---:B------:R-:W-:Y:S02]  /*02b0*/  DMUL R14, R6.reuse, R14 ;  /* 0x0000000e060e7228 */ /* 0x040fe40000000000 */
[C---:B------:R-:W-:Y:S02]  /*02c0*/  DMUL R10, R6.reuse, R10 ;  /* 0x0000000a060a7228 */ /* 0x040fe40000000000 */
[C---:B------:R-:W-:Y:S02]  /*02d0*/  DMUL R12, R6.reuse, R12 ;  /* 0x0000000c060c7228 */ /* 0x040fe40000000000 */
[----:B------:R-:W-:-:S02]  /*02e0*/  DMUL R16, R6, R16 ;  /* 0x0000001006107228 */ /* 0x000fc40000000000 */
[----:B------:R-:W-:Y:S01]  /*02f0*/  DMUL R8, R6, R8 ;  /* 0x0000000806087228 */ /* 0x000fe20000000000 */
[----:B------:R0:W-:Y:S04]  /*0300*/  STS.64 [R27], R22 ;  /* 0x000000161b007388 */ /* 0x0001e80000000a00 */
[----:B------:R1:W-:Y:S04]  /*0310*/  STS.64 [R27+0x8], R20 ;  /* 0x000008141b007388 */ /* 0x0003e80000000a00 */
[----:B------:R-:W-:Y:S04]  /*0320*/  STS.64 [R27+0x10], R18 ;  /* 0x000010121b007388 */ /* 0x000fe80000000a00 */
[----:B------:R-:W-:Y:S04]  /*0330*/  STS.64 [R27+0x18], R14 ;  /* 0x0000180e1b007388 */ /* 0x000fe80000000a00 */
[----:B------:R-:W-:Y:S04]  /*0340*/  STS.64 [R27+0x20], R10 ;  /* 0x0000200a1b007388 */ /* 0x000fe80000000a00 */
[----:B------:R-:W-:Y:S04]  /*0350*/  STS.64 [R27+0x28], R12 ;  /* 0x0000280c1b007388 */ /* 0x000fe80000000a00 */
[----:B------:R-:W-:Y:S04]  /*0360*/  STS.64 [R27+0x30], R16 ;  /* 0x000030101b007388 */ /* 0x000fe80000000a00 */
[----:B------:R2:W-:Y:S04]  /*0370*/  STS.64 [R27+0x38], R8 ;  /* 0x000038081b007388 */ /* 0x0005e80000000a00 */
[----:B0-----:R-:W3:Y:S04]  /*0380*/  LDG.E.64 R22, desc[UR8][R28.64+0x40] ;  /* 0x000040081c167981 */ /* 0x001ee8000c1e1b00 */
[----:B-1----:R-:W4:Y:S04]  /*0390*/  LDG.E.64 R20, desc[UR8][R28.64+0x48] ;  /* 0x000048081c147981 */ /* 0x002f28000c1e1b00 */
[----:B--2---:R-:W2:Y:S04]  /*03a0*/  LDG.E.64 R8, desc[UR8][R28.64+0x50] ;  /* 0x000050081c087981 */ /* 0x004ea8000c1e1b00 */
[----:B------:R-:W2:Y:S04]  /*03b0*/  LDG.E.64 R18, desc[UR8][R28.64+0x58] ;  /* 0x000058081c127981 */ /* 0x000ea8000c1e1b00 */
[----:B------:R-:W2:Y:S04]  /*03c0*/  LDG.E.64 R16, desc[UR8][R28.64+0x60] ;  /* 0x000060081c107981 */ /* 0x000ea8000c1e1b00 */
[----:B------:R-:W2:Y:S04]  /*03d0*/  LDG.E.64 R14, desc[UR8][R28.64+0x68] ;  /* 0x000068081c0e7981 */ /* 0x000ea8000c1e1b00 */
[----:B------:R-:W2:Y:S04]  /*03e0*/  LDG.E.64 R12, desc[UR8][R28.64+0x70] ;  /* 0x000070081c0c7981 */ /* 0x000ea8000c1e1b00 */
[----:B------:R-:W2:Y:S01]  /*03f0*/  LDG.E.64 R10, desc[UR8][R28.64+0x78] ;  /* 0x000078081c0a7981 */ /* 0x000ea2000c1e1b00 */
[----:B------:R-:W-:-:S06]  /*0400*/  UIADD3 UR4, UPT, UPT, UR4, 0x10, URZ ;  /* 0x0000001004047890 */ /* 0x000fcc000fffe0ff */
[----:B------:R-:W-:Y:S01]  /*0410*/  ISETP.NE.AND P1, PT, R25, UR4, PT ;  /* 0x0000000419007c0c */ /* 0x000fe2000bf25270 */
[C---:B---3--:R-:W-:Y:S02]  /*0420*/  DMUL R22, R6.reuse, R22 ;  /* 0x0000001606167228 */ /* 0x048fe40000000000 */
[C---:B----4-:R-:W-:Y:S02]  /*0430*/  DMUL R20, R6.reuse, R20 ;  /* 0x0000001406147228 */ /* 0x050fe40000000000 */
[C---:B--2---:R-:W-:Y:S02]  /*0440*/  DMUL R8, R6.reuse, R8 ;  /* 0x0000000806087228 */ /* 0x044fe40000000000 */
[C---:B------:R-:W-:Y:S02]  /*0450*/  DMUL R18, R6.reuse, R18 ;  /* 0x0000001206127228 */ /* 0x040fe40000000000 */
[C---:B------:R-:W-:Y:S02]  /*0460*/  DMUL R16, R6.reuse, R16 ;  /* 0x0000001006107228 */ /* 0x040fe40000000000 */
[----:B------:R-:W-:-:S02]  /*0470*/  DMUL R14, R6, R14 ;  /* 0x0000000e060e7228 */ /* 0x000fc40000000000 */
[C---:B------:R-:W-:Y:S02]  /*0480*/  DMUL R12, R6.reuse, R12 ;  /* 0x0000000c060c7228 */ /* 0x040fe40000000000 */
[----:B------:R-:W-:Y:S01]  /*0490*/  DMUL R10, R6, R10 ;  /* 0x0000000a060a7228 */ /* 0x000fe20000000000 */
[----:B------:R0:W-:Y:S04]  /*04a0*/  STS.64 [R27+0x40], R22 ;  /* 0x000040161b007388 */ /* 0x0001e80000000a00 */
[----:B------:R0:W-:Y:S04]  /*04b0*/  STS.64 [R27+0x48], R20 ;  /* 0x000048141b007388 */ /* 0x0001e80000000a00 */
[----:B------:R0:W-:Y:S04]  /*04c0*/  STS.64 [R27+0x50], R8 ;  /* 0x000050081b007388 */ /* 0x0001e80000000a00 */
[----:B------:R0:W-:Y:S04]  /*04d0*/  STS.64 [R27+0x58], R18 ;  /* 0x000058121b007388 */ /* 0x0001e80000000a00 */
[----:B------:R0:W-:Y:S04]  /*04e0*/  STS.64 [R27+0x60], R16 ;  /* 0x000060101b007388 */ /* 0x0001e80000000a00 */
[----:B------:R0:W-:Y:S04]  /*04f0*/  STS.64 [R27+0x68], R14 ;  /* 0x0000680e1b007388 */ /* 0x0001e80000000a00 */
[----:B------:R0:W-:Y:S04]  /*0500*/  STS.64 [R27+0x70], R12 ;  /* 0x0000700c1b007388 */ /* 0x0001e80000000a00 */
[----:B------:R0:W-:Y:S01]  /*0510*/  STS.64 [R27+0x78], R10 ;  /* 0x0000780a1b007388 */ /* 0x0001e20000000a00 */
[----:B------:R-:W-:Y:S05]  /*0520*/  @P1 BRA `(.L_x_2) ;  /* 0xfffffffc00201947 */ /* 0x000fea000383ffff */
.L_x_1:
[----:B------:R-:W-:Y:S05]  /*0530*/  @!P2 BRA `(.L_x_0) ;  /* 0x000000040068a947 */ /* 0x000fea0003800000 */
[----:B------:R-:W-:Y:S02]  /*0540*/  ISETP.GE.U32.AND P2, PT, R4, 0x8, PT ;  /* 0x000000080400780c */ /* 0x000fe40003f46070 */
[----:B------:R-:W-:-:S04]  /*0550*/  LOP3.LUT R26, R5, 0x7, RZ, 0xc0, !PT ;  /* 0x00000007051a7812 */ /* 0x000fc800078ec0ff */
[----:B------:R-:W-:-:S07]  /*0560*/  ISETP.NE.AND P1, PT, R26, RZ, PT ;  /* 0x000000ff1a00720c */ /* 0x000fce0003f25270 */
[----:B------:R-:W-:Y:S06]  /*0570*/  @!P2 BRA `(.L_x_3) ;  /* 0x000000000098a947 */ /* 0x000fec0003800000 */
[----:B0-----:R-:W0:Y:S01]  /*0580*/  LDC.64 R22, c[0x0][0x390] ;  /* 0x0000e400ff167b82 */ /* 0x001e220000000a00 */
[----:B------:R-:W1:Y:S01]  /*0590*/  LDCU.64 UR4, c[0x0][0x390] ;  /* 0x00007200ff0477ac */ /* 0x000e620008000a00 */
[C---:B------:R-:W-:Y:S01]  /*05a0*/  IADD3 R8, P2, PT, R24.reuse, R25, RZ ;  /* 0x0000001918087210 */ /* 0x040fe20007f5e0ff */
[----:B------:R-:W-:-:S04]  /*05b0*/  IMAD.IADD R4, R24, 0x1, R25 ;  /* 0x0000000118047824 */ /* 0x000fc800078e0219 */
[----:B------:R-:W-:Y:S01]  /*05c0*/  IMAD.X R9, RZ, RZ, RZ, P2 ;  /* 0x000000ffff097224 */ /* 0x000fe200010e06ff */
[----:B-1----:R-:W-:-:S04]  /*05d0*/  LEA R28, P2, R8, UR4, 0x3 ;  /* 0x00000004081c7c11 */ /* 0x002fc8000f8418ff */
[----:B------:R-:W-:Y:S01]  /*05e0*/  LEA.HI.X R29, R8, UR5, R9, 0x3, P2 ;  /* 0x00000005081d7c11 */ /* 0x000fe200090f1c09 */
[----:B0-----:R-:W-:-:S04]  /*05f0*/  IMAD.WIDE.U32 R22, R4, 0x8, R22 ;  /* 0x0000000804167825 */ /* 0x001fc800078e0016 */
[----:B------:R-:W2:Y:S04]  /*0600*/  LDG.E.64 R20, desc[UR8][R28.64+0x8] ;  /* 0x000008081c147981 */ /* 0x000ea8000c1e1b00 */
[----:B------:R-:W3:Y:S04]  /*0610*/  LDG.E.64 R22, desc[UR8][R22.64] ;  /* 0x0000000816167981 */ /* 0x000ee8000c1e1b00 */
[----:B------:R-:W4:Y:S04]  /*0620*/  LDG.E.64 R8, desc[UR8][R28.64+0x10] ;  /* 0x000010081c087981 */ /* 0x000f28000c1e1b00 */
[----:B------:R-:W4:Y:S04]  /*0630*/  LDG.E.64 R18, desc[UR8][R28.64+0x18] ;  /* 0x000018081c127981 */ /* 0x000f28000c1e1b00 */
[----:B------:R-:W4:Y:S04]  /*0640*/  LDG.E.64 R16, desc[UR8][R28.64+0x20] ;  /* 0x000020081c107981 */ /* 0x000f28000c1e1b00 */
[----:B------:R-:W4:Y:S04]  /*0650*/  LDG.E.64 R14, desc[UR8][R28.64+0x28] ;  /* 0x000028081c0e7981 */ /* 0x000f28000c1e1b00 */
[----:B------:R-:W4:Y:S04]  /*0660*/  LDG.E.64 R12, desc[UR8][R28.64+0x30] ;  /* 0x000030081c0c7981 */ /* 0x000f28000c1e1b00 */
[----:B------:R-:W4:Y:S01]  /*0670*/  LDG.E.64 R10, desc[UR8][R28.64+0x38] ;  /* 0x000038081c0a7981 */ /* 0x000f22000c1e1b00 */
[----:B------:R-:W0:Y:S01]  /*0680*/  S2UR UR5, SR_CgaCtaId ;  /* 0x00000000000579c3 */ /* 0x000e220000008800 */
[----:B------:R-:W-:Y:S01]  /*0690*/  UMOV UR4, 0x400 ;  /* 0x0000040000047882 */ /* 0x000fe20000000000 */
[----:B------:R-:W-:Y:S01]  /*06a0*/  IMAD R27, R2, R5, R4 ;  /* 0x00000005021b7224 */ /* 0x000fe200078e0204 */
[----:B0-----:R-:W-:-:S06]  /*06b0*/  ULEA UR4, UR5, UR4, 0x18 ;  /* 0x0000000405047291 */ /* 0x001fcc000f8ec0ff */
[----:B------:R-:W-:Y:S02]  /*06c0*/  LEA R27, R27, UR4, 0x3 ;  /* 0x000000041b1b7c11 */ /* 0x000fe4000f8e18ff */
[----:B------:R-:W-:Y:S01]  /*06d0*/  IADD3 R25, PT, PT, R25, 0x8, RZ ;  /* 0x0000000819197810 */ /* 0x000fe20007ffe0ff */
[C---:B--2--5:R-:W-:Y:S02]  /*06e0*/  DMUL R20, R6.reuse, R20 ;  /* 0x0000001406147228 */ /* 0x064fe40000000000 */
[C---:B---3--:R-:W-:Y:S02]  /*06f0*/  DMUL R22, R6.reuse, R22 ;  /* 0x0000001606167228 */ /* 0x048fe40000000000 */
[C---:B----4-:R-:W-:Y:S02]  /*0700*/  DMUL R8, R6.reuse, R8 ;  /* 0x0000000806087228 */ /* 0x050fe40000000000 */
[C---:B------:R-:W-:Y:S02]  /*0710*/  DMUL R18, R6.reuse, R18 ;  /* 0x0000001206127228 */ /* 0x040fe40000000000 */
[----:B------:R-:W-:-:S02]  /*0720*/  DMUL R16, R6, R16 ;  /* 0x0000001006107228 */ /* 0x000fc40000000000 */
[C---:B------:R-:W-:Y:S02]  /*0730*/  DMUL R14, R6.reuse, R14 ;  /* 0x0000000e060e7228 */ /* 0x040fe40000000000 */
[C---:B------:R-:W-:Y:S02]  /*0740*/  DMUL R12, R6.reuse, R12 ;  /* 0x0000000c060c7228 */ /* 0x040fe40000000000 */
[----:B------:R-:W-:Y:S01]  /*0750*/  DMUL R10, R6, R10 ;  /* 0x0000000a060a7228 */ /* 0x000fe20000000000 */
[----:B------:R1:W-:Y:S04]  /*0760*/  STS.64 [R27], R22 ;  /* 0x000000161b007388 */ /* 0x0003e80000000a00 */
[----:B------:R1:W-:Y:S04]  /*0770*/  STS.64 [R27+0x8], R20 ;  /* 0x000008141b007388 */ /* 0x0003e80000000a00 */
[----:B------:R1:W-:Y:S04]  /*0780*/  STS.64 [R27+0x10], R8 ;  /* 0x000010081b007388 */ /* 0x0003e80000000a00 */
[----:B------:R1:W-:Y:S04]  /*0790*/  STS.64 [R27+0x18], R18 ;  /* 0x000018121b007388 */ /* 0x0003e80000000a00 */
[----:B------:R1:W-:Y:S04]  /*07a0*/  STS.64 [R27+0x20], R16 ;  /* 0x000020101b007388 */ /* 0x0003e80000000a00 */
[----:B------:R1:W-:Y:S04]  /*07b0*/  STS.64 [R27+0x28], R14 ;  /* 0x0000280e1b007388 */ /* 0x0003e80000000a00 */
[----:B------:R1:W-:Y:S04]  /*07c0*/  STS.64 [R27+0x30], R12 ;  /* 0x0000300c1b007388 */ /* 0x0003e80000000a00 */
[----:B------:R1:W-:Y:S02]  /*07d0*/  STS.64 [R27+0x38], R10 ;  /* 0x0000380a1b007388 */ /* 0x0003e40000000a00 */
.L_x_3:
[----:B------:R-:W-:Y:S05]  /*07e0*/  @!P1 BRA `(.L_x_0) ;  /* 0x0000000000bc9947 */ /* 0x000fea0003800000 */
[----:B------:R-:W-:Y:S02]  /*07f0*/  ISETP.GE.U32.AND P2, PT, R26, 0x4, PT ;  /* 0x000000041a00780c */ /* 0x000fe40003f46070 */
[----:B------:R-:W-:-:S04]  /*0800*/  LOP3.LUT R4, R5, 0x3, RZ, 0xc0, !PT ;  /* 0x0000000305047812 */ /* 0x000fc800078ec0ff */
[----:B------:R-:W-:-:S07]  /*0810*/  ISETP.NE.AND P1, PT, R4, RZ, PT ;  /* 0x000000ff0400720c */ /* 0x000fce0003f25270 */
[----:B------:R-:W-:Y:S06]  /*0820*/  @!P2 BRA `(.L_x_4) ;  /* 0x000000000068a947 */ /* 0x000fec0003800000 */
[----:B01----:R-:W0:Y:S01]  /*0830*/  LDC.64 R8, c[0x0][0x390] ;  /* 0x0000e400ff087b82 */ /* 0x003e220000000a00 */
        /* <DEDUP_REMOVED lines=10> */
[----:B------:R-:W4:Y:S01]  /*08e0*/  LDG.E.64 R10, desc[UR8][R14.64+0x18] ;  /* 0x000018080e0a7981 */ /* 0x000f22000c1e1b00 */
[----:B------:R-:W0:Y:S01]  /*08f0*/  S2UR UR5, SR_CgaCtaId ;  /* 0x00000000000579c3 */ /* 0x000e220000008800 */
[----:B------:R-:W-:Y:S01]  /*0900*/  UMOV UR4, 0x400 ;  /* 0x0000040000047882 */ /* 0x000fe20000000000 */
[----:B------:R-:W-:Y:S01]  /*0910*/  IMAD R21, R2, R5, R21 ;  /* 0x0000000502157224 */ /* 0x000fe200078e0215 */
[----:B0-----:R-:W-:-:S06]  /*0920*/  ULEA UR4, UR5, UR4, 0x18 ;  /* 0x0000000405047291 */ /* 0x001fcc000f8ec0ff */
[----:B------:R-:W-:Y:S01]  /*0930*/  LEA R21, R21, UR4, 0x3 ;  /* 0x0000000415157c11 */ /* 0x000fe2000f8e18ff */
[----:B------:R-:W-:Y:S01]  /*0940*/  VIADD R25, R25, 0x4 ;  /* 0x0000000419197836 */ /* 0x000fe20000000000 */
[C---:B--2--5:R-:W-:Y:S02]  /*0950*/  DMUL R16, R6.reuse, R16 ;  /* 0x0000001006107228 */ /* 0x064fe40000000000 */
[C---:B---3--:R-:W-:Y:S02]  /*0960*/  DMUL R12, R6.reuse, R12 ;  /* 0x0000000c060c7228 */ /* 0x048fe40000000000 */
[C---:B----4-:R-:W-:Y:S02]  /*0970*/  DMUL R8, R6.reuse, R8 ;  /* 0x0000000806087228 */ /* 0x050fe40000000000 */
[----:B------:R-:W-:-:S03]  /*0980*/  DMUL R10, R6, R10 ;  /* 0x0000000a060a7228 */ /* 0x000fc60000000000 */
[----:B------:R2:W-:Y:S04]  /*0990*/  STS.64 [R21], R12 ;  /* 0x0000000c15007388 */ /* 0x0005e80000000a00 */
[----:B------:R2:W-:Y:S04]  /*09a0*/  STS.64 [R21+0x8], R16 ;  /* 0x0000081015007388 */ /* 0x0005e80000000a00 */
[----:B------:R2:W-:Y:S04]  /*09b0*/  STS.64 [R21+0x10], R8 ;  /* 0x0000100815007388 */ /* 0x0005e80000000a00 */
[----:B------:R2:W-:Y:S02]  /*09c0*/  STS.64 [R21+0x18], R10 ;  /* 0x0000180a15007388 */ /* 0x0005e40000000a00 */
.L_x_4:
[----:B------:R-:W-:Y:S05]  /*09d0*/  @!P1 BRA `(.L_x_0) ;  /* 0x0000000000409947 */ /* 0x000fea0003800000 */
[----:B------:R-:W3:Y:S01]  /*09e0*/  S2UR UR5, SR_CgaCtaId ;  /* 0x00000000000579c3 */ /* 0x000ee20000008800 */
[----:B------:R-:W-:-:S07]  /*09f0*/  UMOV UR4, 0x400 ;  /* 0x0000040000047882 */ /* 0x000fce0000000000 */
[----:B012---:R-:W0:Y:S01]  /*0a00*/  LDC.64 R8, c[0x0][0x390] ;  /* 0x0000e400ff087b82 */ /* 0x007e220000000a00 */
[----:B---3--:R-:W-:-:S03]  /*0a10*/  ULEA UR5, UR5, UR4, 0x18 ;  /* 0x0000000405057291 */ /* 0x008fc6000f8ec0ff */
[----:B------:R-:W-:-:S09]  /*0a20*/  UMOV UR4, URZ ;  /* 0x000000ff00047c82 */ /* 0x000fd20008000000 */
.L_x_5:
[----:B---3--:R-:W-:-:S04]  /*0a30*/  IMAD.IADD R13, R24, 0x1, R25 ;  /* 0x00000001180d7824 */ /* 0x008fc800078e0219 */
[----:B0-----:R-:W-:-:S06]  /*0a40*/  IMAD.WIDE.U32 R10, R13, 0x8, R8 ;  /* 0x000000080d0a7825 */ /* 0x001fcc00078e0008 */
[----:B------:R-:W2:Y:S01]  /*0a50*/  LDG.E.64 R10, desc[UR8][R10.64] ;  /* 0x000000080a0a7981 */ /* 0x000ea2000c1e1b00 */
[----:B------:R-:W-:Y:S01]  /*0a60*/  IMAD R14, R2, R5, R13 ;  /* 0x00000005020e7224 */ /* 0x000fe200078e020d */
[----:B------:R-:W-:Y:S01]  /*0a70*/  UIADD3 UR4, UPT, UPT, UR4, 0x1, URZ ;  /* 0x0000000104047890 */ /* 0x000fe2000fffe0ff */
[----:B------:R-:W-:-:S03]  /*0a80*/  IADD3 R25, PT, PT, R25, 0x1, RZ ;  /* 0x0000000119197810 */ /* 0x000fc60007ffe0ff */
[----:B------:R-:W-:Y:S02]  /*0a90*/  LEA R15, R14, UR5, 0x3 ;  /* 0x000000050e0f7c11 */ /* 0x000fe4000f8e18ff */
[----:B------:R-:W-:Y:S01]  /*0aa0*/  ISETP.NE.AND P1, PT, R4, UR4, PT ;  /* 0x0000000404007c0c */ /* 0x000fe2000bf25270 */
[----:B--2--5:R-:W-:-:S07]  /*0ab0*/  DMUL R12, R6, R10 ;  /* 0x0000000a060c7228 */ /* 0x024fce0000000000 */
[----:B------:R3:W-:Y:S05]  /*0ac0*/  STS.64 [R15], R12 ;  /* 0x0000000c0f007388 */ /* 0x0007ea0000000a00 */
[----:B------:R-:W-:Y:S05]  /*0ad0*/  @P1 BRA `(.L_x_5) ;  /* 0xfffffffc00d41947 */ /* 0x000fea000383ffff */
.L_x_0:
[----:B------:R-:W-:Y:S01]  /*0ae0*/  BAR.SYNC.DEFER_BLOCKING 0x0 ;  /* 0x0000000000007b1d */ /* 0x000fe20000010000 */
[----:B------:R-:W-:-:S13]  /*0af0*/  ISETP.NE.OR P0, PT, R0, RZ, !P0 ;  /* 0x000000ff0000720c */ /* 0x000fda0004705670 */
[----:B------:R-:W-:Y:S05]  /*0b00*/  @P0 EXIT ;  /* 0x000000000000094d */ /* 0x000fea0003800000 */
[C---:B------:R-:W-:Y:S01]  /*0b10*/  ISETP.GE.U32.AND P0, PT, R3.reuse, 0x2, PT ;  /* 0x000000020300780c */ /* 0x040fe20003f06070 */
[----:B------:R-:W-:-:S12]  /*0b20*/  IMAD R0, R3, UR6, RZ ;  /* 0x0000000603007c24 */ /* 0x000fd8000f8e02ff */
[----:B------:R-:W-:Y:S05]  /*0b30*/  @!P0 BRA `(.L_x_6) ;  /* 0x0000000400a88947 */ /* 0x000fea0003800000 */
[----:B012---:R-:W0:Y:S01]  /*0b40*/  S2R R9, SR_CgaCtaId ;  /* 0x0000000000097919 */ /* 0x007e220000008800 */
[C---:B------:R-:W-:Y:S01]  /*0b50*/  VIADD R2, R3.reuse, 0x7 ;  /* 0x0000000703027836 */ /* 0x040fe20000000000 */
[----:B------:R-:W-:Y:S01]  /*0b60*/  MOV R8, 0x400 ;  /* 0x0000040000087802 */ /* 0x000fe20000000f00 */
[----:B------:R-:W-:-:S03]  /*0b70*/  VIADD R4, R3, 0x3 ;  /* 0x0000000303047836 */ /* 0x000fc60000000000 */
[----:B-----5:R-:W-:Y:S02]  /*0b80*/  LOP3.LUT R6, R2, 0x7, RZ, 0xc0, !PT ;  /* 0x0000000702067812 */ /* 0x020fe400078ec0ff */
[----:B------:R-:W-:-:S03]  /*0b90*/  LOP3.LUT R10, R4, 0x3, RZ, 0xc0, !PT ;  /* 0x00000003040a7812 */ /* 0x000fc600078ec0ff */
[----:B------:R-:W-:Y:S01]  /*0ba0*/  VIADD R7, R6, 0xffffffff ;  /* 0xffffffff06077836 */ /* 0x000fe20000000000 */
[----:B------:R-:W-:Y:S01]  /*0bb0*/  ISETP.NE.AND P0, PT, R10, 0x1, PT ;  /* 0x000000010a00780c */ /* 0x000fe20003f05270 */
[C---:B------:R-:W-:Y:S01]  /*0bc0*/  VIADD R6, R3.reuse, 0xffffffff ;  /* 0xffffffff03067836 */ /* 0x040fe20000000000 */
[----:B------:R-:W-:Y:S01]  /*0bd0*/  IADD3 R3, PT, PT, R3, -0x2, RZ ;  /* 0xfffffffe03037810 */ /* 0x000fe20007ffe0ff */
[----:B------:R-:W-:Y:S01]  /*0be0*/  IMAD.MOV.U32 R10, RZ, RZ, RZ ;  /* 0x000000ffff0a7224 */ /* 0x000fe200078e00ff */
[----:B------:R-:W-:Y:S02]  /*0bf0*/  ISETP.GE.U32.AND P1, PT, R7, 0x3, PT ;  /* 0x000000030700780c */ /* 0x000fe40003f26070 */
[----:B0-----:R-:W-:Y:S02]  /*0c00*/  LEA R8, R9, R8, 0x18 ;  /* 0x0000000809087211 */ /* 0x001fe400078ec0ff */
[----:B------:R-:W-:-:S03]  /*0c10*/  LOP3.LUT R9, R6, 0xfffffff8, RZ, 0xc0, !PT ;  /* 0xfffffff806097812 */ /* 0x000fc600078ec0ff */
[----:B------:R-:W-:Y:S02]  /*0c20*/  IMAD R7, R5, 0x8, R8 ;  /* 0x0000000805077824 */ /* 0x000fe400078e0208 */
[----:B------:R-:W-:-:S07]  /*0c30*/  IMAD.MOV R9, RZ, RZ, -R9 ;  /* 0x000000ffff097224 */ /* 0x000fce00078e0a09 */
.L_x_12:
[----:B0-----:R-:W0:Y:S01]  /*0c40*/  LDC R5, c[0x0][0x3a0] ;  /* 0x0000e800ff057b82 */ /* 0x001e220000000800 */
[----:B------:R-:W-:Y:S01]  /*0c50*/  ISETP.GE.U32.AND P3, PT, R3, 0x7, PT ;  /* 0x000000070300780c */ /* 0x000fe20003f66070 */
[----:B-1-3--:R-:W-:Y:S02]  /*0c60*/  IMAD.MOV.U32 R12, RZ, RZ, 0x1 ;  /* 0x00000001ff0c7424 */ /* 0x00afe400078e00ff */
[----:B0-----:R-:W-:Y:S01]  /*0c70*/  IMAD R22, R0, R5, R10 ;  /* 0x0000000500167224 */ /* 0x001fe200078e020a */
[----:B------:R-:W-:-:S03]  /*0c80*/  IADD3 R10, PT, PT, R10, 0x1, RZ ;  /* 0x000000010a0a7810 */ /* 0x000fc60007ffe0ff */
[----:B--2-4-:R-:W-:Y:S01]  /*0c90*/  IMAD R11, R22, 0x8, R8 ;  /* 0x00000008160b7824 */ /* 0x014fe200078e0208 */
[----:B------:R-:W-:-:S04]  /*0ca0*/  ISETP.NE.AND P2, PT, R10, R5, PT ;  /* 0x000000050a00720c */ /* 0x000fc80003f45270 */
[----:B------:R0:W1:Y:S01]  /*0cb0*/  LDS.64 R20, [R11] ;  /* 0x000000000b147984 */ /* 0x0000620000000a00 */
[----:B------:R-:W-:Y:S08]  /*0cc0*/  @!P3 BRA `(.L_x_7) ;  /* 0x0000000000a0b947 */ /* 0x000ff00003800000 */
[----:B------:R-:W-:Y:S02]  /*0cd0*/  IMAD R22, R22, 0x8, R7 ;  /* 0x0000000816167824 */ /* 0x000fe400078e0207 */
[----:B------:R-:W-:Y:S02]  /*0ce0*/  IMAD.MOV.U32 R13, RZ, RZ, RZ ;  /* 0x000000ffff0d7224 */ /* 0x000fe400078e00ff */
[----:B------:R-:W-:-:S07]  /*0cf0*/  IMAD.MOV.U32 R12, RZ, RZ, R9 ;  /* 0x000000ffff0c7224 */ /* 0x000fce00078e0009 */
.L_x_8:
[----:B--2---:R2:W1:Y:S01]  /*0d00*/  LDS.64 R14, [R22] ;  /* 0x00000000160e7984 */ /* 0x0044620000000a00 */
[----:B------:R-:W-:Y:S01]  /*0d10*/  LEA R24, R5, R22, 0x3 ;  /* 0x0000001605187211 */ /* 0x000fe200078e18ff */
[----:B------:R-:W-:Y:S02]  /*0d20*/  VIADD R12, R12, 0x8 ;  /* 0x000000080c0c7836 */ /* 0x000fe40000000000 */
[----:B------:R-:W-:Y:S02]  /*0d30*/  VIADD R13, R13, 0x8 ;  /* 0x000000080d0d7836 */ /* 0x000fe40000000000 */
[C---:B------:R-:W-:Y:S01]  /*0d40*/  IMAD R26, R5.reuse, 0x8, R24 ;  /* 0x00000008051a7824 */ /* 0x040fe200078e0218 */
[----:B------:R-:W-:Y:S01]  /*0d50*/  ISETP.NE.AND P3, PT, R12, RZ, PT ;  /* 0x000000ff0c00720c */ /* 0x000fe20003f65270 */
[C---:B--2---:R-:W-:Y:S02]  /*0d60*/  IMAD R22, R5.reuse, 0x40, R22 ;  /* 0x0000004005167824 */ /* 0x044fe400078e0216 */
[----:B------:R-:W-:-:S04]  /*0d70*/  IMAD R28, R5, 0x8, R26 ;  /* 0x00000008051c7824 */ /* 0x000fc800078e021a */
[----:B------:R-:W-:Y:S01]  /*0d80*/  IMAD R23, R5, 0x8, R28 ;  /* 0x0000000805177824 */ /* 0x000fe200078e021c */
[----:B-1----:R-:W-:-:S07]  /*0d90*/  DADD R14, R14, R20 ;  /* 0x000000000e0e7229 */ /* 0x002fce0000000014 */
[----:B------:R-:W-:Y:S04]  /*0da0*/  STS.64 [R11], R14 ;  /* 0x0000000e0b007388 */ /* 0x000fe80000000a00 */
[----:B------:R1:W2:Y:S02]  /*0db0*/  LDS.64 R16, [R24] ;  /* 0x0000000018107984 */ /* 0x0002a40000000a00 */
[----:B-1----:R-:W-:Y:S01]  /*0dc0*/  IMAD R24, R5, 0x8, R23 ;  /* 0x0000000805187824 */ /* 0x002fe200078e0217 */
[----:B--2---:R-:W-:-:S07]  /*0dd0*/  DADD R16, R14, R16 ;  /* 0x000000000e107229 */ /* 0x004fce0000000010 */
[----:B------:R-:W-:Y:S04]  /*0de0*/  STS.64 [R11], R16 ;  /* 0x000000100b007388 */ /* 0x000fe80000000a00 */
[----:B------:R1:W2:Y:S02]  /*0df0*/  LDS.64 R18, [R26] ;  /* 0x000000001a127984 */ /* 0x0002a40000000a00 */
[----:B-1----:R-:W-:-:S05]  /*0e00*/  LEA R26, R5, R24, 0x3 ;  /* 0x00000018051a7211 */ /* 0x002fca00078e18ff */
[----:B------:R-:W-:Y:S01]  /*0e10*/  IMAD R25, R5, 0x8, R26 ;  /* 0x0000000805197824 */ /* 0x000fe200078e021a */
[----:B--2---:R-:W-:-:S07]  /*0e20*/  DADD R18, R16, R18 ;  /* 0x0000000010127229 */ /* 0x004fce0000000012 */
[----:B------:R-:W-:Y:S04]  /*0e30*/  STS.64 [R11], R18 ;  /* 0x000000120b007388 */ /* 0x000fe80000000a00 */
[----:B------:R-:W1:Y:S02]  /*0e40*/  LDS.64 R20, [R28] ;  /* 0x000000001c147984 */ /* 0x000e640000000a00 */
[----:B-1----:R-:W-:-:S07]  /*0e50*/  DADD R20, R18, R20 ;  /* 0x0000000012147229 */ /* 0x002fce0000000014 */
        /* <DEDUP_REMOVED lines=12> */
[----:B------:R2:W-:Y:S01]  /*0f20*/  STS.64 [R11], R20 ;  /* 0x000000140b007388 */ /* 0x0005e20000000a00 */
[----:B------:R-:W-:Y:S05]  /*0f30*/  @P3 BRA `(.L_x_8) ;  /* 0xfffffffc00703947 */ /* 0x000fea000383ffff */
[----:B------:R-:W-:-:S07]  /*0f40*/  IADD3 R12, PT, PT, R13, 0x1, RZ ;  /* 0x000000010d0c7810 */ /* 0x000fce0007ffe0ff */
.L_x_7:
[----:B------:R-:W-:-:S13]  /*0f50*/  LOP3.LUT P3, RZ, R6, 0x7, RZ, 0xc0, !PT ;  /* 0x0000000706ff7812 */ /* 0x000fda000786c0ff */
[----:B------:R-:W-:Y:S05]  /*0f60*/  @!P3 BRA `(.L_x_9) ;  /* 0x000000000098b947 */ /* 0x000fea0003800000 */
[----:B------:R-:W-:Y:S01]  /*0f70*/  LOP3.LUT P3, RZ, R2, 0x3, RZ, 0xc0, !PT ;  /* 0x0000000302ff7812 */ /* 0x000fe2000786c0ff */
[----:B------:R-:W-:-:S12]  /*0f80*/  @!P1 BRA `(.L_x_10) ;  /* 0x0000000000489947 */ /* 0x000fd80003800000 */
[C---:B------:R-:W-:Y:S01]  /*0f90*/  IMAD R14, R12.reuse, R5, RZ ;  /* 0x000000050c0e7224 */ /* 0x040fe200078e02ff */
[----:B------:R-:W-:-:S03]  /*0fa0*/  IADD3 R12, PT, PT, R12, 0x4, RZ ;  /* 0x000000040c0c7810 */ /* 0x000fc60007ffe0ff */
[----:B------:R-:W-:-:S04]  /*0fb0*/  IMAD R22, R14, 0x8, R11 ;  /* 0x000000080e167824 */ /* 0x000fc800078e020b */
[C---:B------:R-:W-:Y:S01]  /*0fc0*/  IMAD R24, R5.reuse, 0x8, R22 ;  /* 0x0000000805187824 */ /* 0x040fe200078e0216 */
[----:B------:R-:W1:Y:S03]  /*0fd0*/  LDS.64 R14, [R22] ;  /* 0x00000000160e7984 */ /* 0x000e660000000a00 */
[----:B------:R-:W-:-:S04]  /*0fe0*/  IMAD R26, R5, 0x8, R24 ;  /* 0x00000008051a7824 */ /* 0x000fc800078e0218 */
[----:B------:R-:W-:Y:S01]  /*0ff0*/  IMAD R13, R5, 0x8, R26 ;  /* 0x00000008050d7824 */ /* 0x000fe200078e021a */
        /* <DEDUP_REMOVED lines=8> */
[----:B--2---:R-:W1:Y:S02]  /*1080*/  LDS.64 R20, [R13] ;  /* 0x000000000d147984 */ /* 0x004e640000000a00 */
[----:B-1----:R-:W-:-:S07]  /*1090*/  DADD R20, R18, R20 ;  /* 0x0000000012147229 */ /* 0x002fce0000000014 */
[----:B------:R3:W-:Y:S04]  /*10a0*/  STS.64 [R11], R20 ;  /* 0x000000140b007388 */ /* 0x0007e80000000a00 */
.L_x_10:
[----:B------:R-:W-:Y:S05]  /*10b0*/  @!P3 BRA `(.L_x_9) ;  /* 0x000000000044b947 */ /* 0x000fea0003800000 */
[----:B------:R-:W-:Y:S01]  /*10c0*/  LOP3.LUT P3, RZ, R4, 0x1, RZ, 0xc0, !PT ;  /* 0x0000000104ff7812 */ /* 0x000fe2000786c0ff */
[----:B------:R-:W-:-:S12]  /*10d0*/  @!P0 BRA `(.L_x_11) ;  /* 0x0000000000288947 */ /* 0x000fd80003800000 */
[C---:B------:R-:W-:Y:S02]  /*10e0*/  IMAD R14, R12.reuse, R5, RZ ;  /* 0x000000050c0e7224 */ /* 0x040fe400078e02ff */
[----:B------:R-:W-:Y:S02]  /*10f0*/  VIADD R12, R12, 0x2 ;  /* 0x000000020c0c7836 */ /* 0x000fe40000000000 */
[----:B------:R-:W-:-:S04]  /*1100*/  IMAD R16, R14, 0x8, R11 ;  /* 0x000000080e107824 */ /* 0x000fc800078e020b */
[----:B------:R-:W-:Y:S01]  /*1110*/  IMAD R13, R5, 0x8, R16 ;  /* 0x00000008050d7824 */ /* 0x000fe200078e0210 */
[----:B------:R-:W1:Y:S02]  /*1120*/  LDS.64 R14, [R16] ;  /* 0x00000000100e7984 */ /* 0x000e640000000a00 */
[----:B-1----:R-:W-:-:S07]  /*1130*/  DADD R14, R20, R14 ;  /* 0x00000000140e7229 */ /* 0x002fce000000000e */
[----:B------:R-:W-:Y:S04]  /*1140*/  STS.64 [R11], R14 ;  /* 0x0000000e0b007388 */ /* 0x000fe80000000a00 */
[----:B--23--:R-:W1:Y:S02]  /*1150*/  LDS.64 R20, [R13] ;  /* 0x000000000d147984 */ /* 0x00ce640000000a00 */
[----:B-1----:R-:W-:-:S07]  /*1160*/  DADD R20, R14, R20 ;  /* 0x000000000e147229 */ /* 0x002fce0000000014 */
[----:B------:R4:W-:Y:S04]  /*1170*/  STS.64 [R11], R20 ;  /* 0x000000140b007388 */ /* 0x0009e80000000a00 */
.L_x_11:
[----:B------:R-:W-:-:S04]  /*1180*/  @P3 IMAD R12, R12, R5, RZ ;  /* 0x000000050c0c3224 */ /* 0x000fc800078e02ff */
[----:B------:R-:W-:-:S05]  /*1190*/  @P3 IMAD R14, R12, 0x8, R11 ;  /* 0x000000080c0e3824 */ /* 0x000fca00078e020b */
[----:B------:R-:W1:Y:S02]  /*11a0*/  @P3 LDS.64 R12, [R14] ;  /* 0x000000000e0c3984 */ /* 0x000e640000000a00 */
[----:B-1----:R-:W-:-:S07]  /*11b0*/  @P3 DADD R12, R12, R20 ;  /* 0x000000000c0c3229 */ /* 0x002fce0000000014 */
[----:B------:R1:W-:Y:S04]  /*11c0*/  @P3 STS.64 [R11], R12 ;  /* 0x0000000c0b003388 */ /* 0x0003e80000000a00 */
.L_x_9:
[----:B------:R-:W-:Y:S05]  /*11d0*/  @P2 BRA `(.L_x_12) ;  /* 0xfffffff800982947 */ /* 0x000fea000383ffff */
.L_x_6:
[C---:B------:R-:W-:Y:S01]  /*11e0*/  ISETP.GE.U32.AND P1, PT, R5.reuse, 0x8, PT ;  /* 0x000000080500780c */ /* 0x040fe20003f26070 */
[C---:B------:R-:W-:Y:S01]  /*11f0*/  IMAD R2, R5.reuse, UR6, RZ ;  /* 0x0000000605027c24 */ /* 0x040fe2000f8e02ff */
[----:B------:R-:W-:Y:S02]  /*1200*/  LOP3.LUT R25, R5, 0x7, RZ, 0xc0, !PT ;  /* 0x0000000705197812 */ /* 0x000fe400078ec0ff */
[----:B------:R-:W-:Y:S02]  /*1210*/  MOV R3, RZ ;  /* 0x000000ff00037202 */ /* 0x000fe40000000f00 */
[----:B------:R-:W-:-:S07]  /*1220*/  ISETP.NE.AND P0, PT, R25, RZ, PT ;  /* 0x000000ff1900720c */ /* 0x000fce0003f05270 */
[----:B------:R-:W-:Y:S06]  /*1230*/  @!P1 BRA `(.L_x_13) ;  /* 0x0000000000949947 */ /* 0x000fec0003800000 */
[----:B------:R-:W3:Y:S01]  /*1240*/  S2R R4, SR_CgaCtaId ;  /* 0x0000000000047919 */ /* 0x000ee20000008800 */
[----:B-----5:R-:W4:Y:S01]  /*1250*/  LDC.64 R6, c[0x0][0x380] ;  /* 0x0000e000ff067b82 */ /* 0x020f220000000a00 */
[----:B------:R-:W0:Y:S01]  /*1260*/  LDCU UR4, c[0x0][0x39c] ;  /* 0x00007380ff0477ac */ /* 0x000e220008000800 */
[----:B------:R-:W-:Y:S01]  /*1270*/  MOV R3, 0x400 ;  /* 0x0000040000037802 */ /* 0x000fe20000000f00 */
[C---:B012---:R-:W-:Y:S02]  /*1280*/  IMAD R8, R2.reuse, UR4, RZ ;  /* 0x0000000402087c24 */ /* 0x047fe4000f8e02ff */
[----:B----4-:R-:W-:Y:S01]  /*1290*/  IMAD.WIDE.U32 R6, R2, 0x8, R6 ;  /* 0x0000000802067825 */ /* 0x010fe200078e0006 */
[----:B---3--:R-:W-:Y:S02]  /*12a0*/  LEA R9, R4, R3, 0x18 ;  /* 0x0000000304097211 */ /* 0x008fe400078ec0ff */
[----:B------:R-:W-:Y:S02]  /*12b0*/  LOP3.LUT R3, R5, 0x7ffffff8, RZ, 0xc0, !PT ;  /* 0x7ffffff805037812 */ /* 0x000fe400078ec0ff */
[----:B------:R-:W-:Y:S01]  /*12c0*/  IADD3 R4, P1, PT, R6, 0x20, RZ ;  /* 0x0000002006047810 */ /* 0x000fe20007f3e0ff */
[----:B------:R-:W-:-:S02]  /*12d0*/  IMAD R8, R8, 0x8, R9 ;  /* 0x0000000808087824 */ /* 0x000fc400078e0209 */
[----:B------:R-:W-:Y:S02]  /*12e0*/  IMAD.MOV R24, RZ, RZ, -R3 ;  /* 0x000000ffff187224 */ /* 0x000fe400078e0a03 */
[----:B------:R-:W-:Y:S02]  /*12f0*/  IMAD.X R27, RZ, RZ, R7, P1 ;  /* 0x000000ffff1b7224 */ /* 0x000fe400008e0607 */
[----:B------:R-:W-:-:S07]  /*1300*/  VIADD R26, R8, 0x20 ;  /* 0x00000020081a7836 */ /* 0x000fce0000000000 */
.L_x_14:
[----:B0-----:R-:W0:Y:S01]  /*1310*/  LDS.64 R6, [R26+-0x20] ;  /* 0xffffe0001a067984 */ /* 0x001e220000000a00 */
[----:B------:R-:W-:Y:S01]  /*1320*/  MOV R22, R4 ;  /* 0x0000000400167202 */ /* 0x000fe20000000f00 */
[----:B------:R-:W-:Y:S02]  /*1330*/  IMAD.MOV.U32 R23, RZ, RZ, R27 ;  /* 0x000000ffff177224 */ /* 0x000fe400078e001b */
[----:B------:R-:W1:Y:S01]  /*1340*/  LDS.64 R8, [R26+-0x18] ;  /* 0xffffe8001a087984 */ /* 0x000e620000000a00 */
[----:B------:R-:W-:Y:S01]  /*1350*/  VIADD R24, R24, 0x8 ;  /* 0x0000000818187836 */ /* 0x000fe20000000000 */
[----:B------:R-:W-:Y:S02]  /*1360*/  IADD3 R4, P2, PT, R22, 0x40, RZ ;  /* 0x0000004016047810 */ /* 0x000fe40007f5e0ff */
[----:B------:R-:W2:Y:S02]  /*1370*/  LDS.64 R10, [R26+-0x10] ;  /* 0xfffff0001a0a7984 */ /* 0x000ea40000000a00 */
[----:B------:R-:W-:Y:S01]  /*1380*/  ISETP.NE.AND P1, PT, R24, RZ, PT ;  /* 0x000000ff1800720c */ /* 0x000fe20003f25270 */
[----:B------:R-:W-:Y:S01]  /*1390*/  IMAD.X R27, RZ, RZ, R23, P2 ;  /* 0x000000ffff1b7224 */ /* 0x000fe200010e0617 */
[----:B------:R-:W3:Y:S04]  /*13a0*/  LDS.64 R12, [R26+-0x8] ;  /* 0xfffff8001a0c7984 */ /* 0x000ee80000000a00 */
[----:B------:R-:W4:Y:S04]  /*13b0*/  LDS.64 R14, [R26] ;  /* 0x000000001a0e7984 */ /* 0x000f280000000a00 */
[----:B------:R-:W5:Y:S04]  /*13c0*/  LDS.64 R16, [R26+0x8] ;  /* 0x000008001a107984 */ /* 0x000f680000000a00 */
[----:B------:R-:W5:Y:S04]  /*13d0*/  LDS.64 R18, [R26+0x10] ;  /* 0x000010001a127984 */ /* 0x000f680000000a00 */
[----:B------:R0:W5:Y:S02]  /*13e0*/  LDS.64 R20, [R26+0x18] ;  /* 0x000018001a147984 */ /* 0x0001640000000a00 */
[----:B0-----:R-:W-:-:S02]  /*13f0*/  IADD3 R26, PT, PT, R26, 0x40, RZ ;  /* 0x000000401a1a7810 */ /* 0x001fc40007ffe0ff */
[----:B------:R0:W-:Y:S04]  /*1400*/  STG.E.64 desc[UR8][R22.64+-0x20], R6 ;  /* 0xffffe00616007986 */ /* 0x0001e8000c101b08 */
[----:B-1----:R0:W-:Y:S04]  /*1410*/  STG.E.64 desc[UR8][R22.64+-0x18], R8 ;  /* 0xffffe80816007986 */ /* 0x0021e8000c101b08 */
[----:B--2---:R0:W-:Y:S04]  /*1420*/  STG.E.64 desc[UR8][R22.64+-0x10], R10 ;  /* 0xfffff00a16007986 */ /* 0x0041e8000c101b08 */
[----:B---3--:R0:W-:Y:S04]  /*1430*/  STG.E.64 desc[UR8][R22.64+-0x8], R12 ;  /* 0xfffff80c16007986 */ /* 0x0081e8000c101b08 */
[----:B----4-:R0:W-:Y:S04]  /*1440*/  STG.E.64 desc[UR8][R22.64], R14 ;  /* 0x0000000e16007986 */ /* 0x0101e8000c101b08 */
[----:B-----5:R0:W-:Y:S04]  /*1450*/  STG.E.64 desc[UR8][R22.64+0x8], R16 ;  /* 0x0000081016007986 */ /* 0x0201e8000c101b08 */
[----:B------:R0:W-:Y:S04]  /*1460*/  STG.E.64 desc[UR8][R22.64+0x10], R18 ;  /* 0x0000101216007986 */ /* 0x0001e8000c101b08 */
[----:B------:R0:W-:Y:S01]  /*1470*/  STG.E.64 desc[UR8][R22.64+0x18], R20 ;  /* 0x0000181416007986 */ /* 0x0001e2000c101b08 */
[----:B------:R-:W-:Y:S05]  /*1480*/  @P1 BRA `(.L_x_14) ;  /* 0xfffffffc00a01947 */ /* 0x000fea000383ffff */
.L_x_13:
[----:B------:R-:W-:Y:S05]  /*1490*/  @!P0 EXIT ;  /* 0x000000000000894d */ /* 0x000fea0003800000 */
[----:B------:R-:W-:Y:S02]  /*14a0*/  ISETP.GE.U32.AND P0, PT, R25, 0x4, PT ;  /* 0x000000041900780c */ /* 0x000fe40003f06070 */
[----:B01234-:R-:W-:-:S04]  /*14b0*/  LOP3.LUT R21, R5, 0x3, RZ, 0xc0, !PT ;  /* 0x0000000305157812 */ /* 0x01ffc800078ec0ff */
[----:B------:R-:W-:-:S07]  /*14c0*/  ISETP.NE.AND P1, PT, R21, RZ, PT ;  /* 0x000000ff1500720c */ /* 0x000fce0003f25270 */
[----:B------:R-:W-:Y:S06]  /*14d0*/  @!P0 BRA `(.L_x_15) ;  /* 0x0000000000588947 */ /* 0x000fec0003800000 */
[----:B-----5:R-:W0:Y:S01]  /*14e0*/  S2R R7, SR_CgaCtaId ;  /* 0x0000000000077919 */ /* 0x020e220000008800 */
[----:B------:R-:W-:Y:S01]  /*14f0*/  MOV R6, 0x400 ;  /* 0x0000040000067802 */ /* 0x000fe20000000f00 */
[--C-:B------:R-:W-:Y:S01]  /*1500*/  IMAD R4, R0, R5, R3.reuse ;  /* 0x0000000500047224 */ /* 0x100fe200078e0203 */
[----:B------:R-:W1:Y:S01]  /*1510*/  LDC.64 R14, c[0x0][0x380] ;  /* 0x0000e000ff0e7b82 */ /* 0x000e620000000a00 */
[C---:B------:R-:W-:Y:S01]  /*1520*/  IADD3 R18, P0, PT, R2.reuse, R3, RZ ;  /* 0x0000000302127210 */ /* 0x040fe20007f1e0ff */
[----:B------:R-:W-:Y:S01]  /*1530*/  IMAD.IADD R19, R2, 0x1, R3 ;  /* 0x0000000102137824 */ /* 0x000fe200078e0203 */
[----:B------:R-:W-:-:S03]  /*1540*/  IADD3 R3, PT, PT, R3, 0x4, RZ ;  /* 0x0000000403037810 */ /* 0x000fc60007ffe0ff */
[----:B------:R-:W-:Y:S02]  /*1550*/  IMAD.X R20, RZ, RZ, RZ, P0 ;  /* 0x000000ffff147224 */ /* 0x000fe400000e06ff */
[----:B------:R-:W2:Y:S01]  /*1560*/  LDC.64 R16, c[0x0][0x380] ;  /* 0x0000e000ff107b82 */ /* 0x000ea20000000a00 */
[----:B-1----:R-:W-:-:S04]  /*1570*/  LEA R14, P0, R18, R14, 0x3 ;  /* 0x0000000e120e7211 */ /* 0x002fc800078018ff */
[----:B------:R-:W-:Y:S02]  /*1580*/  LEA.HI.X R15, R18, R15, R20, 0x3, P0 ;  /* 0x0000000f120f7211 */ /* 0x000fe400000f1c14 */
[----:B0-----:R-:W-:Y:S01]  /*1590*/  LEA R7, R7, R6, 0x18 ;  /* 0x0000000607077211 */ /* 0x001fe200078ec0ff */
[----:B--2---:R-:W-:-:S04]  /*15a0*/  IMAD.WIDE.U32 R16, R19, 0x8, R16 ;  /* 0x0000000813107825 */ /* 0x004fc800078e0010 */
[----:B------:R-:W-:-:S05]  /*15b0*/  IMAD R4, R4, 0x8, R7 ;  /* 0x0000000804047824 */ /* 0x000fca00078e0207 */
[----:B------:R-:W0:Y:S04]  /*15c0*/  LDS.64 R10, [R4] ;  /* 0x00000000040a7984 */ /* 0x000e280000000a00 */
[----:B------:R-:W1:Y:S04]  /*15d0*/  LDS.64 R8, [R4+0x8] ;  /* 0x0000080004087984 */ /* 0x000e680000000a00 */
[----:B------:R-:W2:Y:S04]  /*15e0*/  LDS.64 R6, [R4+0x10] ;  /* 0x0000100004067984 */ /* 0x000ea80000000a00 */
[----:B------:R-:W3:Y:S04]  /*15f0*/  LDS.64 R12, [R4+0x18] ;  /* 0x00001800040c7984 */ /* 0x000ee80000000a00 */
[----:B0-----:R0:W-:Y:S04]  /*1600*/  STG.E.64 desc[UR8][R16.64], R10 ;  /* 0x0000000a10007986 */ /* 0x0011e8000c101b08 */
[----:B-1----:R0:W-:Y:S04]  /*1610*/  STG.E.64 desc[UR8][R14.64+0x8], R8 ;  /* 0x000008080e007986 */ /* 0x0021e8000c101b08 */
[----:B--2---:R0:W-:Y:S04]  /*1620*/  STG.E.64 desc[UR8][R14.64+0x10], R6 ;  /* 0x000010060e007986 */ /* 0x0041e8000c101b08 */
[----:B---3--:R0:W-:Y:S02]  /*1630*/  STG.E.64 desc[UR8][R14.64+0x18], R12 ;  /* 0x0000180c0e007986 */ /* 0x0081e4000c101b08 */
.L_x_15:
[----:B------:R-:W-:Y:S05]  /*1640*/  @!P1 EXIT ;  /* 0x000000000000994d */ /* 0x000fea0003800000 */
[----:B------:R-:W-:Y:S02]  /*1650*/  ISETP.NE.AND P0, PT, R21, 0x1, PT ;  /* 0x000000011500780c */ /* 0x000fe40003f05270 */
[----:B------:R-:W-:-:S04]  /*1660*/  LOP3.LUT R4, R5, 0x1, RZ, 0xc0, !PT ;  /* 0x0000000105047812 */ /* 0x000fc800078ec0ff */
[----:B------:R-:W-:-:S07]  /*1670*/  ISETP.NE.U32.AND P1, PT, R4, 0x1, PT ;  /* 0x000000010400780c */ /* 0x000fce0003f25070 */
[----:B------:R-:W-:Y:S06]  /*1680*/  @!P0 BRA `(.L_x_16) ;  /* 0x0000000000488947 */ /* 0x000fec0003800000 */
[----:B0----5:R-:W0:Y:S01]  /*1690*/  S2R R7, SR_CgaCtaId ;  /* 0x0000000000077919 */ /* 0x021e220000008800 */
        /* <DEDUP_REMOVED lines=15> */
[----:B0-----:R2:W-:Y:S04]  /*1790*/  STG.E.64 desc[UR8][R8.64], R6 ;  /* 0x0000000608007986 */ /* 0x0015e8000c101b08 */
[----:B-1----:R2:W-:Y:S02]  /*17a0*/  STG.E.64 desc[UR8][R12.64+0x8], R10 ;  /* 0x0000080a0c007986 */ /* 0x0025e4000c101b08 */
.L_x_16:
[----:B------:R-:W-:Y:S05]  /*17b0*/  @P1 EXIT ;  /* 0x000000000000194d */ /* 0x000fea0003800000 */
[----:B0-2--5:R-:W0:Y:S01]  /*17c0*/  S2R R7, SR_CgaCtaId ;  /* 0x0000000000077919 */ /* 0x025e220000008800 */
[----:B------:R-:W-:Y:S01]  /*17d0*/  MOV R4, 0x400 ;  /* 0x0000040000047802 */ /* 0x000fe20000000f00 */
[--C-:B------:R-:W-:Y:S02]  /*17e0*/  IMAD R0, R0, R5, R3.reuse ;  /* 0x0000000500007224 */ /* 0x100fe400078e0203 */
[----:B------:R-:W-:Y:S01]  /*17f0*/  IMAD.IADD R3, R2, 0x1, R3 ;  /* 0x0000000102037824 */ /* 0x000fe200078e0203 */
[----:B0-----:R-:W-:-:S05]  /*1800*/  LEA R7, R7, R4, 0x18 ;  /* 0x0000000407077211 */ /* 0x001fca00078ec0ff */
[----:B------:R-:W-:Y:S02]  /*1810*/  IMAD R0, R0, 0x8, R7 ;  /* 0x0000000800007824 */ /* 0x000fe400078e0207 */
[----:B------:R-:W0:Y:S03]  /*1820*/  LDC.64 R6, c[0x0][0x380] ;  /* 0x0000e000ff067b82 */ /* 0x000e260000000a00 */
[----:B------:R-:W1:Y:S01]  /*1830*/  LDS.64 R4, [R0] ;  /* 0x0000000000047984 */ /* 0x000e620000000a00 */
[----:B0-----:R-:W-:-:S05]  /*1840*/  IMAD.WIDE.U32 R2, R3, 0x8, R6 ;  /* 0x0000000803027825 */ /* 0x001fca00078e0006 */
[----:B-1----:R-:W-:Y:S01]  /*1850*/  STG.E.64 desc[UR8][R2.64], R4 ;  /* 0x0000000402007986 */ /* 0x002fe2000c101b08 */
[----:B------:R-:W-:Y:S05]  /*1860*/  EXIT ;  /* 0x000000000000794d */ /* 0x000fea0003800000 */
.L_x_17:
[----:B------:R-:W-:-:S00]  /*1870*/  BRA `(.L_x_17) ;  /* 0xfffffffc00fc7947 */ /* 0x000fc0000383ffff */
[----:B------:R-:W-:-:S00]  /*1880*/  NOP ;  /* 0x0000000000007918 */ /* 0x000fc00000000000 */
[----:B------:R-:W-:-:S00]  /*1890*/  NOP ;  /* 0x0000000000007918 */ /* 0x000fc00000000000 */
[----:B------:R-:W-:-:S00]  /*18a0*/  NOP ;  /* 0x0000000000007918 */ /* 0x000fc00000000000 */
[----:B------:R-:W-:-:S00]  /*18b0*/  NOP ;  /* 0x0000000000007918 */ /* 0x000fc00000000000 */
[----:B------:R-:W-:-:S00]  /*18c0*/  NOP ;  /* 0x0000000000007918 */ /* 0x000fc00000000000 */
[----:B------:R-:W-:-:S00]  /*18d0*/  NOP ;  /* 0x0000000000007918 */ /* 0x000fc00000000000 */
[----:B------:R-:W-:-:S00]  /*18e0*/  NOP ;  /* 0x0000000000007918 */ /* 0x000fc00000000000 */
[----:B------:R-:W-:-:S00]  /*18f0*/  NOP ;  /* 0x0000000000007918 */ /* 0x000fc00000000000 */
.L_x_18:


//--------------------- .nv.shared._Z7gaxpymmPdS_S_iii --------------------------
	.section	.nv.shared._Z7gaxpymmPdS_S_iii,"aw",@nobits
	.sectionflags	@""
	.align	16
	.zero		1024


//--------------------- .nv.shared.reserved.0     --------------------------
	.section	.nv.shared.reserved.0,"aw",@nobits
	.weak		__nv_reservedSMEM_offset_0_alias
	.size		__nv_reservedSMEM_offset_0_alias, 0, 64
	.other		__nv_reservedSMEM_offset_0_alias,@"STO_CUDA_RESERVED_SHARED STV_DEFAULT"
__nv_reservedSMEM_offset_0_alias:
	.zero		0
	.zero		64


//--------------------- .nv.constant0._Z7gaxpymmPdS_S_iii --------------------------
	.section	.nv.constant0._Z7gaxpymmPdS_S_iii,"a",@progbits
	.sectionflags	@""
	.align	4
.nv.constant0._Z7gaxpymmPdS_S_iii:
	.zero		932


//--------------------- SYMBOLS --------------------------

	.type		.nv.reservedSmem.offset0,@object
	.size		.nv.reservedSmem.offset0,0x4
	.type		.nv.reservedSmem.cap,@object
	.size		.nv.reservedSmem.cap,0x4
